	.target	sm_90a

	.elftype	@"ET_EXEC"


//--------------------- .note.nv.tkinfo           --------------------------
	.section	.note.nv.tkinfo,"",@"SHT_NOTE"
	.sectionflags	@"SHF_NOTE_NV_TKINFO"
	.tkinfo
        /*0018*/ 	.word	0x00000002
        /*0030*/ 	.string	""
        /*0030*/ 	.string	"ptxas"
        /*0030*/ 	.string	"Cuda compilation tools, release 13.0, V13.0.88"
        /*0030*/ 	.string	"Build cuda_13.0.r13.0/compiler.36424714_0"
        /*0030*/ 	.string	"-v  -suppress-debug-info  -lineinfo  -arch sm_90a "



//--------------------- .note.nv.cuinfo           --------------------------
	.section	.note.nv.cuinfo,"",@"SHT_NOTE"
	.sectionflags	@"SHF_NOTE_NV_CUINFO"
        /*0018*/ 	.short	0x0002
        /*001a*/ 	.short	0x005a
        /*001c*/ 	.short	0x0082
	.zero		2


//--------------------- .nv.info                  --------------------------
	.section	.nv.info,"",@"SHT_CUDA_INFO"
	.align	4


	//----- nvinfo : EIATTR_REGCOUNT
	.align		4
        /*0000*/ 	.byte	0x04, 0x2f
        /*0002*/ 	.short	(.L_1 - .L_0)
	.align		4
.L_0:
        /*0004*/ 	.word	index@(gluon_wgmma)
        /*0008*/ 	.word	0x0000005a


	//----- nvinfo : EIATTR_FRAME_SIZE
	.align		4
.L_1:
        /*000c*/ 	.byte	0x04, 0x11
        /*000e*/ 	.short	(.L_3 - .L_2)
	.align		4
.L_2:
        /*0010*/ 	.word	index@(gluon_wgmma)
        /*0014*/ 	.word	0x00000000


	//----- nvinfo : EIATTR_MIN_STACK_SIZE
	.align		4
.L_3:
        /*0018*/ 	.byte	0x04, 0x12
        /*001a*/ 	.short	(.L_5 - .L_4)
	.align		4
.L_4:
        /*001c*/ 	.word	index@(gluon_wgmma)
        /*0020*/ 	.word	0x00000000
.L_5:


//--------------------- .nv.compat                --------------------------
	.section	.nv.compat,"",@"SHT_CUDA_COMPAT_INFO"
	.align	4
        /*0000*/ 	.byte	0x02, 0x09, 0x01, 0x00, 0x02, 0x02, 0x04, 0x00, 0x02, 0x05, 0x05, 0x00, 0x03, 0x07, 0x01, 0x01
        /*0010*/ 	.byte	0x02, 0x03, 0x03, 0x00, 0x02, 0x06, 0x01, 0x00, 0x04, 0x0b, 0x08, 0x00, 0x00, 0x00, 0x00, 0x00
        /*0020*/ 	.byte	0x00, 0x00, 0x00, 0x00


//--------------------- .nv.info.gluon_wgmma      --------------------------
	.section	.nv.info.gluon_wgmma,"",@"SHT_CUDA_INFO"
	.sectionflags	@""
	.align	4


	//----- nvinfo : EIATTR_CUDA_API_VERSION
	.align		4
        /*0000*/ 	.byte	0x04, 0x37
        /*0002*/ 	.short	(.L_7 - .L_6)
.L_6:
        /*0004*/ 	.word	0x00000082


	//----- nvinfo : EIATTR_KPARAM_INFO
	.align		4
.L_7:
        /*0008*/ 	.byte	0x04, 0x17
        /*000a*/ 	.short	(.L_9 - .L_8)
.L_8:
        /*000c*/ 	.word	0x00000000
        /*0010*/ 	.short	0x000a
        /*0012*/ 	.short	0x0048
        /*0014*/ 	.byte	0x00, 0xf4, 0x21, 0x00


	//----- nvinfo : EIATTR_KPARAM_INFO
	.align		4
.L_9:
        /*0018*/ 	.byte	0x04, 0x17
        /*001a*/ 	.short	(.L_11 - .L_10)
.L_10:
        /*001c*/ 	.word	0x00000000
        /*0020*/ 	.short	0x0009
        /*0022*/ 	.short	0x0040
        /*0024*/ 	.byte	0x00, 0xf4, 0x21, 0x00


	//----- nvinfo : EIATTR_KPARAM_INFO
	.align		4
.L_11:
        /*0028*/ 	.byte	0x04, 0x17
        /*002a*/ 	.short	(.L_13 - .L_12)
.L_12:
        /*002c*/ 	.word	0x00000000
        /*0030*/ 	.short	0x0008
        /*0032*/ 	.short	0x0038
        /*0034*/ 	.byte	0x00, 0xf0, 0x21, 0x00


	//----- nvinfo : EIATTR_KPARAM_INFO
	.align		4
.L_13:
        /*0038*/ 	.byte	0x04, 0x17
        /*003a*/ 	.short	(.L_15 - .L_14)
.L_14:
        /*003c*/ 	.word	0x00000000
        /*0040*/ 	.short	0x0007
        /*0042*/ 	.short	0x0030
        /*0044*/ 	.byte	0x00, 0xf0, 0x21, 0x00


	//----- nvinfo : EIATTR_KPARAM_INFO
	.align		4
.L_15:
        /*0048*/ 	.byte	0x04, 0x17
        /*004a*/ 	.short	(.L_17 - .L_16)
.L_16:
        /*004c*/ 	.word	0x00000000
        /*0050*/ 	.short	0x0006
        /*0052*/ 	.short	0x0028
        /*0054*/ 	.byte	0x00, 0xf0, 0x21, 0x00


	//----- nvinfo : EIATTR_KPARAM_INFO
	.align		4
.L_17:
        /*0058*/ 	.byte	0x04, 0x17
        /*005a*/ 	.short	(.L_19 - .L_18)
.L_18:
        /*005c*/ 	.word	0x00000000
        /*0060*/ 	.short	0x0005
        /*0062*/ 	.short	0x0020
        /*0064*/ 	.byte	0x00, 0xf0, 0x11, 0x00


	//----- nvinfo : EIATTR_KPARAM_INFO
	.align		4
.L_19:
        /*0068*/ 	.byte	0x04, 0x17
        /*006a*/ 	.short	(.L_21 - .L_20)
.L_20:
        /*006c*/ 	.word	0x00000000
        /*0070*/ 	.short	0x0004
        /*0072*/ 	.short	0x001c
        /*0074*/ 	.byte	0x00, 0xf0, 0x11, 0x00


	//----- nvinfo : EIATTR_KPARAM_INFO
	.align		4
.L_21:
        /*0078*/ 	.byte	0x04, 0x17
        /*007a*/ 	.short	(.L_23 - .L_22)
.L_22:
        /*007c*/ 	.word	0x00000000
        /*0080*/ 	.short	0x0003
        /*0082*/ 	.short	0x0018
        /*0084*/ 	.byte	0x00, 0xf0, 0x11, 0x00


	//----- nvinfo : EIATTR_KPARAM_INFO
	.align		4
.L_23:
        /*0088*/ 	.byte	0x04, 0x17
        /*008a*/ 	.short	(.L_25 - .L_24)
.L_24:
        /*008c*/ 	.word	0x00000000
        /*0090*/ 	.short	0x0002
        /*0092*/ 	.short	0x0010
        /*0094*/ 	.byte	0x00, 0xf4, 0x21, 0x00


	//----- nvinfo : EIATTR_KPARAM_INFO
	.align		4
.L_25:
        /*0098*/ 	.byte	0x04, 0x17
        /*009a*/ 	.short	(.L_27 - .L_26)
.L_26:
        /*009c*/ 	.word	0x00000000
        /*00a0*/ 	.short	0x0001
        /*00a2*/ 	.short	0x0008
        /*00a4*/ 	.byte	0x00, 0xf4, 0x21, 0x00


	//----- nvinfo : EIATTR_KPARAM_INFO
	.align		4
.L_27:
        /*00a8*/ 	.byte	0x04, 0x17
        /*00aa*/ 	.short	(.L_29 - .L_28)
.L_28:
        /*00ac*/ 	.word	0x00000000
        /*00b0*/ 	.short	0x0000
        /*00b2*/ 	.short	0x0000
        /*00b4*/ 	.byte	0x00, 0xf4, 0x21, 0x00


	//----- nvinfo : EIATTR_SPARSE_MMA_MASK
	.align		4
.L_29:
        /*00b8*/ 	.byte	0x03, 0x50
        /*00ba*/ 	.short	0x0000


	//----- nvinfo : EIATTR_MAXREG_COUNT
	.align		4
        /*00bc*/ 	.byte	0x03, 0x1b
        /*00be*/ 	.short	0x00ff


	//----- nvinfo : EIATTR_NUM_BARRIERS
	.align		4
        /*00c0*/ 	.byte	0x02, 0x4c
        /*00c2*/ 	.byte	0x01
	.zero		1


	//----- nvinfo : EIATTR_MERCURY_ISA_VERSION
	.align		4
        /*00c4*/ 	.byte	0x03, 0x5f
        /*00c6*/ 	.short	0x0101


	//----- nvinfo : EIATTR_INT_WARP_WIDE_INSTR_OFFSETS
	.align		4
        /*00c8*/ 	.byte	0x04, 0x31
        /*00ca*/ 	.short	(.L_31 - .L_30)


	//   ....[0]....
.L_30:
        /*00cc*/ 	.word	0x00001390


	//   ....[1]....
        /*00d0*/ 	.word	0x000013b0


	//   ....[2]....
        /*00d4*/ 	.word	0x000013c0


	//   ....[3]....
        /*00d8*/ 	.word	0x000013d0


	//   ....[4]....
        /*00dc*/ 	.word	0x000014e0


	//   ....[5]....
        /*00e0*/ 	.word	0x00001890


	//   ....[6]....
        /*00e4*/ 	.word	0x000018a0


	//   ....[7]....
        /*00e8*/ 	.word	0x00001910


	//   ....[8]....
        /*00ec*/ 	.word	0x00001920


	//   ....[9]....
        /*00f0*/ 	.word	0x00001f20


	//   ....[10]....
        /*00f4*/ 	.word	0x00001f30


	//----- nvinfo : EIATTR_COOP_GROUP_MASK_REGIDS
	.align		4
.L_31:
        /*00f8*/ 	.byte	0x04, 0x29
        /*00fa*/ 	.short	(.L_33 - .L_32)


	//   ....[0]....
.L_32:
        /*00fc*/ 	.word	0xffffffff


	//   ....[1]....
        /*0100*/ 	.word	0xffffffff


	//   ....[2]....
        /*0104*/ 	.word	0xffffffff


	//----- nvinfo : EIATTR_COOP_GROUP_INSTR_OFFSETS
	.align		4
.L_33:
        /*0108*/ 	.byte	0x04, 0x28
        /*010a*/ 	.short	(.L_35 - .L_34)


	//   ....[0]....
.L_34:
        /*010c*/ 	.word	0x00000140


	//   ....[1]....
        /*0110*/ 	.word	0x000006e0


	//   ....[2]....
        /*0114*/ 	.word	0x00000cb0


	//----- nvinfo : EIATTR_MBARRIER_INSTR_OFFSETS
	.align		4
.L_35:
        /*0118*/ 	.byte	0x04, 0x39
        /*011a*/ 	.short	(.L_37 - .L_36)


	//   ....[0]....
.L_36:
        /*011c*/ 	.word	0x00001530
        /*0120*/ 	.word	0x000000ff
        /*0124*/ 	.word	0x0000c000
        /*0128*/ 	.short	0x0100
        /*012a*/ 	.byte	0x14
	.zero		1


	//   ....[1]....
        /*012c*/ 	.word	0x00001550
        /*0130*/ 	.word	0x000000ff
        /*0134*/ 	.word	0x0000c008
        /*0138*/ 	.short	0x0100
        /*013a*/ 	.byte	0x14
	.zero		1


	//   ....[2]....
        /*013c*/ 	.word	0x00001580
        /*0140*/ 	.word	0x000000ff
        /*0144*/ 	.word	0x0000c010
        /*0148*/ 	.short	0x0100
        /*014a*/ 	.byte	0x14
	.zero		1


	//   ....[3]....
        /*014c*/ 	.word	0x000015a0
        /*0150*/ 	.word	0x000000ff
        /*0154*/ 	.word	0x0000c018
        /*0158*/ 	.short	0x0100
        /*015a*/ 	.byte	0x14
	.zero		1


	//   ....[4]....
        /*015c*/ 	.word	0x000019d0
        /*0160*/ 	.word	0x000000ff
        /*0164*/ 	.word	0x0000c000
        /*0168*/ 	.short	0x010a
        /*016a*/ 	.byte	0x12
	.zero		1


	//   ....[5]....
        /*016c*/ 	.word	0x00001d10
        /*0170*/ 	.word	0x000000ff
        /*0174*/ 	.word	0x0000c000
        /*0178*/ 	.short	0x0108
        /*017a*/ 	.byte	0x14
	.zero		1


	//   ....[6]....
        /*017c*/ 	.word	0x00001df0
        /*0180*/ 	.word	0x000000ff
        /*0184*/ 	.word	0x0000c008
        /*0188*/ 	.short	0x0108
        /*018a*/ 	.byte	0x14
	.zero		1


	//   ....[7]....
        /*018c*/ 	.word	0x00001ed0
        /*0190*/ 	.word	0x000000ff
        /*0194*/ 	.word	0x0000c010
        /*0198*/ 	.short	0x0108
        /*019a*/ 	.byte	0x14
	.zero		1


	//   ....[8]....
        /*019c*/ 	.word	0x00001f50
        /*01a0*/ 	.word	0x000000ff
        /*01a4*/ 	.word	0x0000c018
        /*01a8*/ 	.short	0x0108
        /*01aa*/ 	.byte	0x14
	.zero		1


	//   ....[9]....
        /*01ac*/ 	.word	0x00002200
        /*01b0*/ 	.word	0x000000ff
        /*01b4*/ 	.word	0x0000c000
        /*01b8*/ 	.short	0x010a
        /*01ba*/ 	.byte	0x12
	.zero		1


	//----- nvinfo : EIATTR_NUM_MBARRIERS
	.align		4
.L_37:
        /*01bc*/ 	.byte	0x03, 0x38
        /*01be*/ 	.short	0x0004


	//----- nvinfo : EIATTR_EXIT_INSTR_OFFSETS
	.align		4
        /*01c0*/ 	.byte	0x04, 0x1c
        /*01c2*/ 	.short	(.L_39 - .L_38)


	//   ....[0]....
.L_38:
        /*01c4*/ 	.word	0x000021f0


	//----- nvinfo : EIATTR_REQNTID
	.align		4
.L_39:
        /*01c8*/ 	.byte	0x04, 0x10
        /*01ca*/ 	.short	(.L_41 - .L_40)
.L_40:
        /*01cc*/ 	.word	0x00000080
        /*01d0*/ 	.word	0x00000001
        /*01d4*/ 	.word	0x00000001


	//----- nvinfo : EIATTR_CRS_STACK_SIZE
	.align		4
.L_41:
        /*01d8*/ 	.byte	0x04, 0x1e
        /*01da*/ 	.short	(.L_43 - .L_42)
.L_42:
        /*01dc*/ 	.word	0x00000000


	//----- nvinfo : EIATTR_CBANK_PARAM_SIZE
	.align		4
.L_43:
        /*01e0*/ 	.byte	0x03, 0x19
        /*01e2*/ 	.short	0x0050


	//----- nvinfo : EIATTR_PARAM_CBANK
	.align		4
        /*01e4*/ 	.byte	0x04, 0x0a
        /*01e6*/ 	.short	(.L_45 - .L_44)
	.align		4
.L_44:
        /*01e8*/ 	.word	index@(.nv.constant0.gluon_wgmma)
        /*01ec*/ 	.short	0x0210
        /*01ee*/ 	.short	0x0050


	//----- nvinfo : EIATTR_SW_WAR
	.align		4
.L_45:
        /*01f0*/ 	.byte	0x04, 0x36
        /*01f2*/ 	.short	(.L_47 - .L_46)
.L_46:
        /*01f4*/ 	.word	0x00000008
.L_47:


//--------------------- .nv.callgraph             --------------------------
	.section	.nv.callgraph,"",@"SHT_CUDA_CALLGRAPH"
	.align	4
	.sectionentsize	8
	.align		4
        /*0000*/ 	.word	0x00000000
	.align		4
        /*0004*/ 	.word	0xffffffff
	.align		4
        /*0008*/ 	.word	0x00000000
	.align		4
        /*000c*/ 	.word	0xfffffffe
	.align		4
        /*0010*/ 	.word	0x00000000
	.align		4
        /*0014*/ 	.word	0xfffffffd
	.align		4
        /*0018*/ 	.word	0x00000000
	.align		4
        /*001c*/ 	.word	0xfffffffc


//--------------------- .text.gluon_wgmma         --------------------------
	.section	.text.gluon_wgmma,"ax",@progbits
	.align	128
        .global         gluon_wgmma
        .type           gluon_wgmma,@function
        .size           gluon_wgmma,(.L_x_53 - gluon_wgmma)
        .other          gluon_wgmma,@"STO_CUDA_ENTRY STV_DEFAULT"
gluon_wgmma:
.text.gluon_wgmma:
[----:B------:R-:W-:Y:S01]  /*0000*/  LDC R1, c[0x0][0x28] ;  /* 0x00000a00ff017b82 */ /* 0x000fe20000000800 */
[----:B------:R-:W1:Y:S07]  /*0010*/  S2R R0, SR_TID.X ;  /* 0x0000000000007919 */ /* 0x000e6e0000002100 */
[----:B------:R-:W2:Y:S01]  /*0020*/  S2UR UR4, SR_CgaCtaId ;  /* 0x00000000000479c3 */ /* 0x000ea20000008800 */
[----:B------:R-:W-:Y:S01]  /*0030*/  UMOV UR20, 0x400 ;  /* 0x0000040000147882 */ /* 0x000fe20000000000 */
[----:B------:R-:W-:Y:S01]  /*0040*/  ULDC UR6, c[0x0][0xc] ;  /* 0x0000030000067ab9 */ /* 0x000fe20000000800 */
[----:B------:R-:W-:Y:S01]  /*0050*/  ULDC.64 UR32, c[0x0][0x250] ;  /* 0x0000940000207ab9 */ /* 0x000fe20000000a00 */
[----:B------:R-:W-:Y:S04]  /*0060*/  BSSY B0, `(.L_x_0) ;  /* 0x000001e000007945 */ /* 0x000fe80003800000 */
[----:B------:R-:W3:Y:S08]  /*0070*/  LDC R11, c[0x0][0x230] ;  /* 0x00008c00ff0b7b82 */ /* 0x000ef00000000800 */
[----:B------:R-:W-:Y:S08]  /*0080*/  S2UR UR34, SR_CTAID.Y ;  /* 0x00000000002279c3 */ /* 0x000ff00000002600 */
[----:B------:R-:W4:Y:S01]  /*0090*/  S2UR UR5, SR_CTAID.Z ;  /* 0x00000000000579c3 */ /* 0x000f220000002700 */
[----:B--2---:R-:W-:-:S03]  /*00a0*/  ULEA UR20, UR4, UR20, 0x18 ;  /* 0x0000001404147291 */ /* 0x004fc6000f8ec03f */
[----:B------:R-:W-:Y:S01]  /*00b0*/  ULDC UR4, c[0x0][0x10] ;  /* 0x0000040000047ab9 */ /* 0x000fe20000000800 */
[----:B-1----:R-:W-:-:S03]  /*00c0*/  LOP3.LUT R2, R0, 0x7f, RZ, 0xc0, !PT ;  /* 0x0000007f00027812 */ /* 0x002fc600078ec0ff */
[----:B------:R-:W1:Y:S01]  /*00d0*/  S2UR UR23, SR_CTAID.X ;  /* 0x00000000001779c3 */ /* 0x000e620000002500 */
[----:B---3--:R-:W-:Y:S01]  /*00e0*/  VIADD R8, R11, 0xffffffff ;  /* 0xffffffff0b087836 */ /* 0x008fe20000000000 */
[C---:B------:R-:W-:Y:S02]  /*00f0*/  ISETP.GE.U32.AND P0, PT, R2.reuse, 0x20, PT ;  /* 0x000000200200780c */ /* 0x040fe40003f06070 */
[C---:B------:R-:W-:Y:S02]  /*0100*/  ISETP.NE.U32.AND P2, PT, R2.reuse, RZ, PT ;  /* 0x000000ff0200720c */ /* 0x040fe40003f45070 */
[----:B------:R-:W-:Y:S02]  /*0110*/  LEA R4, R2, UR20, 0x2 ;  /* 0x0000001402047c11 */ /* 0x000fe4000f8e10ff */
[----:B------:R-:W2:Y:S07]  /*0120*/  LDC R3, c[0x0][0x228] ;  /* 0x00008a00ff037b82 */ /* 0x000eae0000000800 */
[----:B------:R3:W-:Y:S01]  /*0130*/  @!P0 STS [R4], RZ ;  /* 0x000000ff04008388 */ /* 0x0007e20000000800 */
[----:B------:R-:W-:-:S03]  /*0140*/  NOP ;  /* 0x0000000000007918 */ /* 0x000fc60000000000 */
[----:B------:R3:W-:Y:S01]  /*0150*/  @!P2 STS [UR20+0x20], R8 ;  /* 0x00002008ff00a988 */ /* 0x0007e20008000814 */
[----:B----4-:R-:W-:-:S04]  /*0160*/  UIMAD UR4, UR5, UR4, UR34 ;  /* 0x00000004050472a4 */ /* 0x010fc8000f8e0222 */
[----:B-1----:R-:W-:-:S04]  /*0170*/  UIMAD UR4, UR4, UR6, UR23 ;  /* 0x00000006040472a4 */ /* 0x002fc8000f8e0217 */
[----:B------:R-:W-:Y:S01]  /*0180*/  UIMAD UR5, UR4, 0x180, URZ ;  /* 0x00000180040578a4 */ /* 0x000fe2000f8e023f */
[----:B--2---:R-:W-:Y:S02]  /*0190*/  VIADD R3, R3, 0xffffffff ;  /* 0xffffffff03037836 */ /* 0x004fe40000000000 */
[----:B------:R-:W-:Y:S01]  /*01a0*/  UMOV UR4, URZ ;  /* 0x0000003f00047c82 */ /* 0x000fe20008000000 */
[----:B------:R-:W-:-:S04]  /*01b0*/  UIADD3 UR28, UP0, UR5, UR32, URZ ;  /* 0x00000020051c7290 */ /* 0x000fc8000ff1e03f */
[----:B------:R-:W-:Y:S01]  /*01c0*/  ULEA.HI.X.SX32 UR29, UR5, UR33, 0x1, UP0 ;  /* 0x00000021051d7291 */ /* 0x000fe200080f0e3f */
[----:B---3--:R-:W-:Y:S11]  /*01d0*/  @P2 BRA `(.L_x_1) ;  /* 0x0000000000182947 */ /* 0x008ff60003800000 */
[----:B------:R-:W1:Y:S01]  /*01e0*/  LDS R5, [UR20+0x8] ;  /* 0x00000814ff057984 */ /* 0x000e620008000800 */
[----:B------:R-:W2:Y:S01]  /*01f0*/  LDC.64 R12, c[0x0][0x210] ;  /* 0x00008400ff0c7b82 */ /* 0x000ea20000000a00 */
[----:B------:R-:W-:Y:S02]  /*0200*/  IMAD.MOV.U32 R6, RZ, RZ, 0x70 ;  /* 0x00000070ff067424 */ /* 0x000fe400078e00ff */
[----:B--2---:R2:W-:Y:S03]  /*0210*/  STS.64 [UR20], R12 ;  /* 0x0000000cff007988 */ /* 0x0045e60008000a14 */
[----:B-1----:R-:W-:-:S05]  /*0220*/  LOP3.LUT R5, R5, 0x10, R6, 0xd8, !PT ;  /* 0x0000001005057812 */ /* 0x002fca00078ed806 */
[----:B------:R2:W-:Y:S02]  /*0230*/  STS [UR20+0x8], R5 ;  /* 0x00000805ff007988 */ /* 0x0005e40008000814 */
.L_x_1:
[----:B------:R-:W-:Y:S05]  /*0240*/  BSYNC B0 ;  /* 0x0000000000007941 */ /* 0x000fea0003800000 */
.L_x_0:
[----:B------:R-:W-:Y:S04]  /*0250*/  BSSY B0, `(.L_x_2) ;  /* 0x000000a000007945 */ /* 0x000fe80003800000 */
[----:B------:R-:W-:Y:S05]  /*0260*/  @P2 BRA `(.L_x_3) ;  /* 0x0000000000202947 */ /* 0x000fea0003800000 */
[----:B--2---:R-:W1:Y:S01]  /*0270*/  LDS R5, [UR20+0x34] ;  /* 0x00003414ff057984 */ /* 0x004e620008000800 */
[----:B------:R-:W-:Y:S02]  /*0280*/  IMAD.MOV.U32 R6, RZ, RZ, 0x3f000000 ;  /* 0x3f000000ff067424 */ /* 0x000fe400078e00ff */
[----:B------:R-:W-:Y:S01]  /*0290*/  @!P2 IMAD.MOV.U32 R7, RZ, RZ, 0x7f ;  /* 0x0000007fff07a424 */ /* 0x000fe200078e00ff */
[----:B------:R-:W2:Y:S02]  /*02a0*/  @!P2 LDS R10, [UR20+0x38] ;  /* 0x00003814ff0aa984 */ /* 0x000ea40008000800 */
[----:B-1----:R-:W-:Y:S02]  /*02b0*/  LOP3.LUT R5, R5, 0xff000000, R6, 0xb8, !PT ;  /* 0xff00000005057812 */ /* 0x002fe400078eb806 */
[----:B--2---:R-:W-:-:S03]  /*02c0*/  @!P2 LOP3.LUT R6, R10, 0xff, R7, 0xb8, !PT ;  /* 0x000000ff0a06a812 */ /* 0x004fc600078eb807 */
[----:B------:R1:W-:Y:S04]  /*02d0*/  STS [UR20+0x34], R5 ;  /* 0x00003405ff007988 */ /* 0x0003e80008000814 */
[----:B------:R1:W-:Y:S02]  /*02e0*/  @!P2 STS [UR20+0x38], R6 ;  /* 0x00003806ff00a988 */ /* 0x0003e40008000814 */
.L_x_3:
[----:B------:R-:W-:Y:S05]  /*02f0*/  BSYNC B0 ;  /* 0x0000000000007941 */ /* 0x000fea0003800000 */
.L_x_2:
[----:B------:R-:W-:Y:S04]  /*0300*/  BSSY B0, `(.L_x_4) ;  /* 0x000000a000007945 */ /* 0x000fe80003800000 */
[----:B------:R-:W-:Y:S05]  /*0310*/  @P2 BRA `(.L_x_5) ;  /* 0x0000000000202947 */ /* 0x000fea0003800000 */
[----:B-12---:R-:W1:Y:S01]  /*0320*/  LDS R5, [UR20+0x1c] ;  /* 0x00001c14ff057984 */ /* 0x006e620008000800 */
[----:B------:R-:W2:Y:S03]  /*0330*/  LDC.64 R6, c[0x0][0x238] ;  /* 0x00008e00ff067b82 */ /* 0x000ea60000000a00 */
[----:B------:R3:W-:Y:S01]  /*0340*/  STS [UR20+0x24], R3 ;  /* 0x00002403ff007988 */ /* 0x0007e20008000814 */
[--C-:B--2---:R-:W-:Y:S02]  /*0350*/  SHF.R.U32.HI R10, RZ, 0x4, R7.reuse ;  /* 0x00000004ff0a7819 */ /* 0x104fe40000011607 */
[----:B------:R-:W-:-:S05]  /*0360*/  SHF.R.U64 R6, R6, 0x4, R7 ;  /* 0x0000000406067819 */ /* 0x000fca0000001207 */
[----:B------:R3:W-:Y:S01]  /*0370*/  STS [UR20+0xc], R6 ;  /* 0x00000c06ff007988 */ /* 0x0007e20008000814 */
[----:B-1----:R-:W-:-:S05]  /*0380*/  LOP3.LUT R5, R5, 0xf, R10, 0xb8, !PT ;  /* 0x0000000f05057812 */ /* 0x002fca00078eb80a */
[----:B------:R3:W-:Y:S02]  /*0390*/  STS [UR20+0x1c], R5 ;  /* 0x00001c05ff007988 */ /* 0x0007e40008000814 */
.L_x_5:
[----:B------:R-:W-:Y:S05]  /*03a0*/  BSYNC B0 ;  /* 0x0000000000007941 */ /* 0x000fea0003800000 */
.L_x_4:
[----:B------:R-:W-:Y:S04]  /*03b0*/  BSSY B1, `(.L_x_6) ;  /* 0x000001d000017945 */ /* 0x000fe80003800000 */
[----:B------:R-:W-:Y:S04]  /*03c0*/  BSSY B0, `(.L_x_7) ;  /* 0x0000018000007945 */ /* 0x000fe80003800000 */
[----:B------:R-:W-:Y:S05]  /*03d0*/  @P2 BRA `(.L_x_8) ;  /* 0x00000000001c2947 */ /* 0x000fea0003800000 */
[----:B-123--:R-:W1:Y:S02]  /*03e0*/  LDS R5, [UR20+0x34] ;  /* 0x00003414ff057984 */ /* 0x00ee640008000800 */
[----:B-1----:R-:W-:-:S05]  /*03f0*/  LOP3.LUT R5, R5, 0x7, RZ, 0xb8, !PT ;  /* 0x0000000705057812 */ /* 0x002fca00078eb8ff */
[----:B------:R1:W-:Y:S01]  /*0400*/  STS [UR20+0x34], R5 ;  /* 0x00003405ff007988 */ /* 0x0003e20008000814 */
[----:B------:R-:W-:Y:S05]  /*0410*/  @P2 BRA `(.L_x_9) ;  /* 0x00000000001c2947 */ /* 0x000fea0003800000 */
[----:B-1----:R-:W1:Y:S02]  /*0420*/  LDS R5, [UR20+0x34] ;  /* 0x00003414ff057984 */ /* 0x002e640008000800 */
[----:B-1----:R-:W-:-:S05]  /*0430*/  LOP3.LUT R5, R5, 0x38, RZ, 0xb8, !PT ;  /* 0x0000003805057812 */ /* 0x002fca00078eb8ff */
[----:B------:R4:W-:Y:S02]  /*0440*/  STS [UR20+0x34], R5 ;  /* 0x00003405ff007988 */ /* 0x0009e40008000814 */
.L_x_8:
[----:B------:R-:W-:Y:S05]  /*0450*/  @P2 BRA `(.L_x_10) ;  /* 0x00000000001c2947 */ /* 0x000fea0003800000 */
[----:B-1234-:R-:W1:Y:S02]  /*0460*/  LDS R5, [UR20+0x8] ;  /* 0x00000814ff057984 */ /* 0x01ee640008000800 */
[----:B-1----:R-:W-:-:S05]  /*0470*/  LOP3.LUT R5, R5, 0x780, RZ, 0xb8, !PT ;  /* 0x0000078005057812 */ /* 0x002fca00078eb8ff */
[----:B------:R2:W-:Y:S02]  /*0480*/  STS [UR20+0x8], R5 ;  /* 0x00000805ff007988 */ /* 0x0005e40008000814 */
.L_x_9:
[----:B------:R-:W-:Y:S05]  /*0490*/  @P2 BRA `(.L_x_11) ;  /* 0x0000000000282947 */ /* 0x000fea0003800000 */
[----:B-12---:R-:W1:Y:S02]  /*04a0*/  LDS R5, [UR20+0x8] ;  /* 0x00000814ff057984 */ /* 0x006e640008000800 */
[----:B-1----:R-:W-:-:S05]  /*04b0*/  LOP3.LUT R5, R5, 0x1800, RZ, 0xb8, !PT ;  /* 0x0000180005057812 */ /* 0x002fca00078eb8ff */
[----:B------:R5:W-:Y:S02]  /*04c0*/  STS [UR20+0x8], R5 ;  /* 0x00000805ff007988 */ /* 0x000be40008000814 */
.L_x_10:
[----:B------:R-:W-:Y:S05]  /*04d0*/  @P2 BREAK B0 ;  /* 0x0000000000002942 */ /* 0x000fea0003800000 */
[----:B------:R-:W-:Y:S05]  /*04e0*/  @P2 BRA `(.L_x_12) ;  /* 0x0000000000242947 */ /* 0x000fea0003800000 */
[----:B-1-3--:R-:W1:Y:S01]  /*04f0*/  LDS R6, [UR20+0x8] ;  /* 0x00000814ff067984 */ /* 0x00ae620008000800 */
[----:B--2-45:R-:W-:-:S05]  /*0500*/  IMAD.MOV.U32 R5, RZ, RZ, 0x6000 ;  /* 0x00006000ff057424 */ /* 0x034fca00078e00ff */
[----:B-1----:R-:W-:-:S04]  /*0510*/  LOP3.LUT R5, R6, 0x4000, R5, 0xd8, !PT ;  /* 0x0000400006057812 */ /* 0x002fc800078ed805 */
[----:B------:R-:W-:-:S05]  /*0520*/  LOP3.LUT R5, R5, 0x400000, RZ, 0xb8, !PT ;  /* 0x0040000005057812 */ /* 0x000fca00078eb8ff */
[----:B------:R3:W-:Y:S02]  /*0530*/  STS [UR20+0x8], R5 ;  /* 0x00000805ff007988 */ /* 0x0007e40008000814 */
.L_x_11:
[----:B------:R-:W-:Y:S05]  /*0540*/  BSYNC B0 ;  /* 0x0000000000007941 */ /* 0x000fea0003800000 */
.L_x_7:
[----:B-123--:R-:W1:Y:S02]  /*0550*/  @!P2 LDS R5, [UR20+0x8] ;  /* 0x00000814ff05a984 */ /* 0x00ee640008000800 */
[----:B-1----:R-:W-:-:S05]  /*0560*/  @!P2 LOP3.LUT R5, R5, 0x8000, RZ, 0xb8, !PT ;  /* 0x000080000505a812 */ /* 0x002fca00078eb8ff */
[----:B------:R1:W-:Y:S02]  /*0570*/  @!P2 STS [UR20+0x8], R5 ;  /* 0x00000805ff00a988 */ /* 0x0003e40008000814 */
.L_x_12:
[----:B------:R-:W-:Y:S05]  /*0580*/  BSYNC B1 ;  /* 0x0000000000017941 */ /* 0x000fea0003800000 */
.L_x_6:
[----:B------:R-:W-:Y:S05]  /*0590*/  WARPSYNC.ALL ;  /* 0x0000000000007948 */ /* 0x000fea0003800000 */
[----:B------:R-:W-:Y:S05]  /*05a0*/  @P0 BRA `(.L_x_13) ;  /* 0x0000000000280947 */ /* 0x000fea0003800000 */
[----:B-12345:R-:W1:Y:S01]  /*05b0*/  S2R R5, SR_LANEID ;  /* 0x0000000000057919 */ /* 0x03ee620000000000 */
[----:B------:R-:W-:Y:S05]  /*05c0*/  WARPSYNC.ALL ;  /* 0x0000000000007948 */ /* 0x000fea0003800000 */
[----:B-1----:R-:W-:-:S05]  /*05d0*/  IMAD.SHL.U32 R5, R5, 0x4, RZ ;  /* 0x0000000405057824 */ /* 0x002fca00078e00ff */
[----:B------:R-:W1:Y:S01]  /*05e0*/  LDS R9, [R5+UR20] ;  /* 0x0000001405097984 */ /* 0x000e620008000800 */
[----:B------:R-:W-:-:S05]  /*05f0*/  IADD3 R6, P1, R5, UR28, RZ ;  /* 0x0000001c05067c10 */ /* 0x000fca000ff3e0ff */
[----:B------:R-:W-:-:S05]  /*0600*/  IMAD.X R7, RZ, RZ, UR29, P1 ;  /* 0x0000001dff077e24 */ /* 0x000fca00088e06ff */
[----:B-1----:R1:W2:Y:S01]  /*0610*/  ATOMG.E.EXCH.STRONG.GPU PT, RZ, [R6], R9 ;  /* 0x0000000906ff73a8 */ /* 0x0022a200041ee100 */
[----:B------:R-:W-:-:S04]  /*0620*/  DEPBAR {5,4,3,2,1,0} ;  /* 0x0000003f0000791a */ /* 0x000fc80000000000 */
[----:B------:R1:W-:Y:S01]  /*0630*/  UTMACCTL.IV [UR28] ;  /* 0x000000001c0079b9 */ /* 0x0003e20008000000 */
[----:B------:R-:W-:Y:S01]  /*0640*/  NOP ;  /* 0x0000000000007918 */ /* 0x000fe20000000000 */
.L_x_13:
[----:B------:R-:W-:Y:S05]  /*0650*/  @P0 BRA `(.L_x_14) ;  /* 0x00000000000c0947 */ /* 0x000fea0003800000 */
[----:B------:R0:W-:Y:S01]  /*0660*/  UTMACMDFLUSH ;  /* 0x00000000000079b7 */ /* 0x0001e20000000000 */
[----:B------:R-:W-:Y:S05]  /*0670*/  @P0 BRA `(.L_x_14) ;  /* 0x0000000000040947 */ /* 0x000fea0003800000 */
[----:B------:R-:W-:-:S04]  /*0680*/  DEPBAR.LE SB0, 0x0 ;  /* 0x000080000000791a */ /* 0x000fc80000000000 */
.L_x_14:
[----:B------:R-:W-:Y:S05]  /*0690*/  WARPSYNC.ALL ;  /* 0x0000000000007948 */ /* 0x000fea0003800000 */
[----:B--2---:R-:W-:Y:S06]  /*06a0*/  BAR.SYNC.DEFER_BLOCKING 0x0 ;  /* 0x0000000000007b1d */ /* 0x004fec0000010000 */
[----:B------:R-:W-:Y:S02]  /*06b0*/  BSSY B1, `(.L_x_15) ;  /* 0x000000b000017945 */ /* 0x000fe40003800000 */
[----:B------:R-:W-:Y:S06]  /*06c0*/  BAR.SYNC.DEFER_BLOCKING 0x0 ;  /* 0x0000000000007b1d */ /* 0x000fec0000010000 */
[----:B------:R2:W-:Y:S01]  /*06d0*/  @!P0 STS [R4], RZ ;  /* 0x000000ff04008388 */ /* 0x0005e20000000800 */
[----:B------:R-:W-:Y:S01]  /*06e0*/  NOP ;  /* 0x0000000000007918 */ /* 0x000fe20000000000 */
[----:B------:R-:W-:Y:S05]  /*06f0*/  @P2 BRA `(.L_x_16) ;  /* 0x0000000000182947 */ /* 0x000fea0003800000 */
[----:B-1-345:R-:W1:Y:S01]  /*0700*/  LDS R5, [UR20+0x8] ;  /* 0x00000814ff057984 */ /* 0x03ae620008000800 */
[----:B------:R-:W3:Y:S01]  /*0710*/  LDC.64 R12, c[0x0][0x218] ;  /* 0x00008600ff0c7b82 */ /* 0x000ee20000000a00 */
[----:B------:R-:W-:Y:S02]  /*0720*/  IMAD.MOV.U32 R6, RZ, RZ, 0x70 ;  /* 0x00000070ff067424 */ /* 0x000fe400078e00ff */
[----:B---3--:R3:W-:Y:S03]  /*0730*/  STS.64 [UR20], R12 ;  /* 0x0000000cff007988 */ /* 0x0087e60008000a14 */
[----:B-1----:R-:W-:-:S05]  /*0740*/  LOP3.LUT R5, R5, 0x10, R6, 0xd8, !PT ;  /* 0x0000001005057812 */ /* 0x002fca00078ed806 */
[----:B------:R3:W-:Y:S02]  /*0750*/  STS [UR20+0x8], R5 ;  /* 0x00000805ff007988 */ /* 0x0007e40008000814 */
.L_x_16:
[----:B-1----:R-:W-:Y:S05]  /*0760*/  BSYNC B1 ;  /* 0x0000000000017941 */ /* 0x002fea0003800000 */
.L_x_15:
[----:B------:R-:W-:Y:S04]  /*0770*/  BSSY B2, `(.L_x_17) ;  /* 0x000000f000027945 */ /* 0x000fe80003800000 */
[----:B------:R-:W-:Y:S04]  /*0780*/  BSSY B1, `(.L_x_18) ;  /* 0x000000c000017945 */ /* 0x000fe80003800000 */
[----:B------:R-:W-:Y:S05]  /*0790*/  @P2 BRA `(.L_x_19) ;  /* 0x0000000000282947 */ /* 0x000fea0003800000 */
[----:B---345:R-:W1:Y:S01]  /*07a0*/  LDS R5, [UR20+0x34] ;  /* 0x00003414ff057984 */ /* 0x038e620008000800 */
[----:B------:R-:W-:Y:S01]  /*07b0*/  IMAD.MOV.U32 R6, RZ, RZ, 0x3f000000 ;  /* 0x3f000000ff067424 */ /* 0x000fe200078e00ff */
[----:B------:R-:W-:Y:S05]  /*07c0*/  @P2 BREAK B1 ;  /* 0x0000000000012942 */ /* 0x000fea0003800000 */
[----:B-1----:R-:W-:-:S05]  /*07d0*/  LOP3.LUT R5, R5, 0xff000000, R6, 0xb8, !PT ;  /* 0xff00000005057812 */ /* 0x002fca00078eb806 */
[----:B------:R1:W-:Y:S01]  /*07e0*/  STS [UR20+0x34], R5 ;  /* 0x00003405ff007988 */ /* 0x0003e20008000814 */
[----:B------:R-:W-:Y:S05]  /*07f0*/  @P2 BRA `(.L_x_20) ;  /* 0x0000000000182947 */ /* 0x000fea0003800000 */
[----:B------:R-:W3:Y:S01]  /*0800*/  LDS R6, [UR20+0x38] ;  /* 0x00003814ff067984 */ /* 0x000ee20008000800 */
[----:B-1----:R-:W-:-:S05]  /*0810*/  IMAD.MOV.U32 R5, RZ, RZ, 0x3f ;  /* 0x0000003fff057424 */ /* 0x002fca00078e00ff */
[----:B---3--:R-:W-:-:S05]  /*0820*/  LOP3.LUT R5, R6, 0xff, R5, 0xb8, !PT ;  /* 0x000000ff06057812 */ /* 0x008fca00078eb805 */
[----:B------:R1:W-:Y:S02]  /*0830*/  STS [UR20+0x38], R5 ;  /* 0x00003805ff007988 */ /* 0x0003e40008000814 */
.L_x_19:
[----:B------:R-:W-:Y:S05]  /*0840*/  BSYNC B1 ;  /* 0x0000000000017941 */ /* 0x000fea0003800000 */
.L_x_18:
[----:B------:R1:W-:Y:S02]  /*0850*/  @!P2 STS [UR20+0x20], R8 ;  /* 0x00002008ff00a988 */ /* 0x0003e40008000814 */
.L_x_20:
[----:B------:R-:W-:Y:S05]  /*0860*/  BSYNC B2 ;  /* 0x0000000000027941 */ /* 0x000fea0003800000 */
.L_x_17:
[----:B------:R-:W-:Y:S05]  /*0870*/  WARPSYNC.ALL ;  /* 0x0000000000007948 */ /* 0x000fea0003800000 */
[----:B-1-345:R-:W1:Y:S01]  /*0880*/  LDC R5, c[0x0][0x22c] ;  /* 0x00008b00ff057b82 */ /* 0x03ae620000000800 */
[----:B------:R-:W-:Y:S01]  /*0890*/  BSSY B2, `(.L_x_21) ;  /* 0x000000b000027945 */ /* 0x000fe20003800000 */
[----:B-1----:R-:W-:-:S03]  /*08a0*/  VIADD R5, R5, 0xffffffff ;  /* 0xffffffff05057836 */ /* 0x002fc60000000000 */
[----:B------:R-:W-:Y:S05]  /*08b0*/  @P2 BRA `(.L_x_22) ;  /* 0x0000000000202947 */ /* 0x000fea0003800000 */
[----:B------:R-:W1:Y:S01]  /*08c0*/  LDS R6, [UR20+0x1c] ;  /* 0x00001c14ff067984 */ /* 0x000e620008000800 */
[----:B------:R-:W3:Y:S03]  /*08d0*/  LDC.64 R12, c[0x0][0x240] ;  /* 0x00009000ff0c7b82 */ /* 0x000ee60000000a00 */
[----:B------:R4:W-:Y:S01]  /*08e0*/  STS [UR20+0x24], R5 ;  /* 0x00002405ff007988 */ /* 0x0009e20008000814 */
[--C-:B---3--:R-:W-:Y:S02]  /*08f0*/  SHF.R.U32.HI R9, RZ, 0x4, R13.reuse ;  /* 0x00000004ff097819 */ /* 0x108fe4000001160d */
[----:B------:R-:W-:-:S05]  /*0900*/  SHF.R.U64 R7, R12, 0x4, R13 ;  /* 0x000000040c077819 */ /* 0x000fca000000120d */
[----:B------:R4:W-:Y:S01]  /*0910*/  STS [UR20+0xc], R7 ;  /* 0x00000c07ff007988 */ /* 0x0009e20008000814 */
[----:B-1----:R-:W-:-:S05]  /*0920*/  LOP3.LUT R6, R6, 0xf, R9, 0xb8, !PT ;  /* 0x0000000f06067812 */ /* 0x002fca00078eb809 */
[----:B------:R4:W-:Y:S02]  /*0930*/  STS [UR20+0x1c], R6 ;  /* 0x00001c06ff007988 */ /* 0x0009e40008000814 */
.L_x_22:
[----:B------:R-:W-:Y:S05]  /*0940*/  BSYNC B2 ;  /* 0x0000000000027941 */ /* 0x000fea0003800000 */
.L_x_21:
[----:B------:R-:W-:Y:S04]  /*0950*/  BSSY B3, `(.L_x_23) ;  /* 0x000001d000037945 */ /* 0x000fe80003800000 */
[----:B------:R-:W-:Y:S04]  /*0960*/  BSSY B2, `(.L_x_24) ;  /* 0x0000018000027945 */ /* 0x000fe80003800000 */
[----:B------:R-:W-:Y:S05]  /*0970*/  @P2 BRA `(.L_x_25) ;  /* 0x00000000001c2947 */ /* 0x000fea0003800000 */
[----:B----4-:R-:W1:Y:S02]  /*0980*/  LDS R6, [UR20+0x34] ;  /* 0x00003414ff067984 */ /* 0x010e640008000800 */
[----:B-1----:R-:W-:-:S05]  /*0990*/  LOP3.LUT R6, R6, 0x7, RZ, 0xb8, !PT ;  /* 0x0000000706067812 */ /* 0x002fca00078eb8ff */
[----:B------:R1:W-:Y:S01]  /*09a0*/  STS [UR20+0x34], R6 ;  /* 0x00003406ff007988 */ /* 0x0003e20008000814 */
[----:B------:R-:W-:Y:S05]  /*09b0*/  @P2 BRA `(.L_x_26) ;  /* 0x00000000001c2947 */ /* 0x000fea0003800000 */
[----:B-1----:R-:W1:Y:S02]  /*09c0*/  LDS R6, [UR20+0x34] ;  /* 0x00003414ff067984 */ /* 0x002e640008000800 */
[----:B-1----:R-:W-:-:S05]  /*09d0*/  LOP3.LUT R6, R6, 0x38, RZ, 0xb8, !PT ;  /* 0x0000003806067812 */ /* 0x002fca00078eb8ff */
[----:B------:R1:W-:Y:S02]  /*09e0*/  STS [UR20+0x34], R6 ;  /* 0x00003406ff007988 */ /* 0x0003e40008000814 */
.L_x_25:
[----:B------:R-:W-:Y:S05]  /*09f0*/  @P2 BRA `(.L_x_27) ;  /* 0x00000000001c2947 */ /* 0x000fea0003800000 */
[----:B-1--4-:R-:W1:Y:S02]  /*0a00*/  LDS R6, [UR20+0x8] ;  /* 0x00000814ff067984 */ /* 0x012e640008000800 */
[----:B-1----:R-:W-:-:S05]  /*0a10*/  LOP3.LUT R6, R6, 0x780, RZ, 0xb8, !PT ;  /* 0x0000078006067812 */ /* 0x002fca00078eb8ff */
[----:B------:R3:W-:Y:S02]  /*0a20*/  STS [UR20+0x8], R6 ;  /* 0x00000806ff007988 */ /* 0x0007e40008000814 */
.L_x_26:
[----:B------:R-:W-:Y:S05]  /*0a30*/  @P2 BRA `(.L_x_28) ;  /* 0x0000000000282947 */ /* 0x000fea0003800000 */
[----:B-1-3--:R-:W1:Y:S02]  /*0a40*/  LDS R6, [UR20+0x8] ;  /* 0x00000814ff067984 */ /* 0x00ae640008000800 */
[----:B-1----:R-:W-:-:S05]  /*0a50*/  LOP3.LUT R6, R6, 0x1800, RZ, 0xb8, !PT ;  /* 0x0000180006067812 */ /* 0x002fca00078eb8ff */
[----:B------:R3:W-:Y:S02]  /*0a60*/  STS [UR20+0x8], R6 ;  /* 0x00000806ff007988 */ /* 0x0007e40008000814 */
.L_x_27:
[----:B------:R-:W-:Y:S05]  /*0a70*/  @P2 BREAK B2 ;  /* 0x0000000000022942 */ /* 0x000fea0003800000 */
[----:B------:R-:W-:Y:S05]  /*0a80*/  @P2 BRA `(.L_x_29) ;  /* 0x0000000000242947 */ /* 0x000fea0003800000 */
[----:B-1-34-:R-:W1:Y:S01]  /*0a90*/  LDS R6, [UR20+0x8] ;  /* 0x00000814ff067984 */ /* 0x01ae620008000800 */
[----:B------:R-:W-:-:S05]  /*0aa0*/  IMAD.MOV.U32 R7, RZ, RZ, 0x6000 ;  /* 0x00006000ff077424 */ /* 0x000fca00078e00ff */
[----:B-1----:R-:W-:-:S04]  /*0ab0*/  LOP3.LUT R6, R6, 0x4000, R7, 0xd8, !PT ;  /* 0x0000400006067812 */ /* 0x002fc800078ed807 */
[----:B------:R-:W-:-:S05]  /*0ac0*/  LOP3.LUT R6, R6, 0x400000, RZ, 0xb8, !PT ;  /* 0x0040000006067812 */ /* 0x000fca00078eb8ff */
[----:B------:R4:W-:Y:S02]  /*0ad0*/  STS [UR20+0x8], R6 ;  /* 0x00000806ff007988 */ /* 0x0009e40008000814 */
.L_x_28:
[----:B------:R-:W-:Y:S05]  /*0ae0*/  BSYNC B2 ;  /* 0x0000000000027941 */ /* 0x000fea0003800000 */
.L_x_24:
[----:B-1-34-:R-:W1:Y:S02]  /*0af0*/  @!P2 LDS R6, [UR20+0x8] ;  /* 0x00000814ff06a984 */ /* 0x01ae640008000800 */
[----:B-1----:R-:W-:-:S05]  /*0b00*/  @!P2 LOP3.LUT R6, R6, 0x8000, RZ, 0xb8, !PT ;  /* 0x000080000606a812 */ /* 0x002fca00078eb8ff */
[----:B------:R5:W-:Y:S02]  /*0b10*/  @!P2 STS [UR20+0x8], R6 ;  /* 0x00000806ff00a988 */ /* 0x000be40008000814 */
.L_x_29:
[----:B------:R-:W-:Y:S05]  /*0b20*/  BSYNC B3 ;  /* 0x0000000000037941 */ /* 0x000fea0003800000 */
.L_x_23:
[----:B------:R-:W-:Y:S05]  /*0b30*/  WARPSYNC.ALL ;  /* 0x0000000000007948 */ /* 0x000fea0003800000 */
[----:B------:R-:W-:-:S04]  /*0b40*/  UIADD3 UR31, UR5, 0x80, URZ ;  /* 0x00000080051f7890 */ /* 0x000fc8000fffe03f */
[----:B------:R-:W-:-:S04]  /*0b50*/  UIADD3 UR30, UP0, UR31, UR32, URZ ;  /* 0x000000201f1e7290 */ /* 0x000fc8000ff1e03f */
[----:B------:R-:W-:Y:S01]  /*0b60*/  ULEA.HI.X.SX32 UR31, UR31, UR33, 0x1, UP0 ;  /* 0x000000211f1f7291 */ /* 0x000fe200080f0e3f */
[----:B------:R-:W-:Y:S11]  /*0b70*/  @P0 BRA `(.L_x_30) ;  /* 0x0000000000280947 */ /* 0x000ff60003800000 */
[----:B-1-345:R-:W1:Y:S01]  /*0b80*/  S2R R6, SR_LANEID ;  /* 0x0000000000067919 */ /* 0x03ae620000000000 */
[----:B------:R-:W-:Y:S05]  /*0b90*/  WARPSYNC.ALL ;  /* 0x0000000000007948 */ /* 0x000fea0003800000 */
[----:B-1----:R-:W-:-:S05]  /*0ba0*/  IMAD.SHL.U32 R8, R6, 0x4, RZ ;  /* 0x0000000406087824 */ /* 0x002fca00078e00ff */
[----:B------:R-:W1:Y:S01]  /*0bb0*/  LDS R9, [R8+UR20] ;  /* 0x0000001408097984 */ /* 0x000e620008000800 */
[----:B------:R-:W-:-:S05]  /*0bc0*/  IADD3 R6, P1, R8, UR30, RZ ;  /* 0x0000001e08067c10 */ /* 0x000fca000ff3e0ff */
[----:B------:R-:W-:-:S05]  /*0bd0*/  IMAD.X R7, RZ, RZ, UR31, P1 ;  /* 0x0000001fff077e24 */ /* 0x000fca00088e06ff */
[----:B-1----:R1:W3:Y:S01]  /*0be0*/  ATOMG.E.EXCH.STRONG.GPU PT, RZ, [R6], R9 ;  /* 0x0000000906ff73a8 */ /* 0x0022e200041ee100 */
[----:B------:R-:W-:-:S04]  /*0bf0*/  DEPBAR {5,4,3,2,1,0} ;  /* 0x0000003f0000791a */ /* 0x000fc80000000000 */
[----:B------:R1:W-:Y:S01]  /*0c00*/  UTMACCTL.IV [UR30] ;  /* 0x000000001e0079b9 */ /* 0x0003e20008000000 */
[----:B------:R-:W-:Y:S01]  /*0c10*/  NOP ;  /* 0x0000000000007918 */ /* 0x000fe20000000000 */
.L_x_30:
[----:B------:R-:W-:Y:S05]  /*0c20*/  @P0 BRA `(.L_x_31) ;  /* 0x00000000000c0947 */ /* 0x000fea0003800000 */
[----:B------:R0:W-:Y:S01]  /*0c30*/  UTMACMDFLUSH ;  /* 0x00000000000079b7 */ /* 0x0001e20000000000 */
[----:B------:R-:W-:Y:S05]  /*0c40*/  @P0 BRA `(.L_x_31) ;  /* 0x0000000000040947 */ /* 0x000fea0003800000 */
[----:B------:R-:W-:-:S04]  /*0c50*/  DEPBAR.LE SB0, 0x0 ;  /* 0x000080000000791a */ /* 0x000fc80000000000 */
.L_x_31:
[----:B------:R-:W-:Y:S05]  /*0c60*/  WARPSYNC.ALL ;  /* 0x0000000000007948 */ /* 0x000fea0003800000 */
[----:B---3--:R-:W-:Y:S06]  /*0c70*/  BAR.SYNC.DEFER_BLOCKING 0x0 ;  /* 0x0000000000007b1d */ /* 0x008fec0000010000 */
[----:B------:R-:W-:Y:S02]  /*0c80*/  BSSY B3, `(.L_x_32) ;  /* 0x000000b000037945 */ /* 0x000fe40003800000 */
[----:B------:R-:W-:Y:S06]  /*0c90*/  BAR.SYNC.DEFER_BLOCKING 0x0 ;  /* 0x0000000000007b1d */ /* 0x000fec0000010000 */
[----:B------:R3:W-:Y:S01]  /*0ca0*/  @!P0 STS [R4], RZ ;  /* 0x000000ff04008388 */ /* 0x0007e20000000800 */
[----:B------:R-:W-:Y:S01]  /*0cb0*/  NOP ;  /* 0x0000000000007918 */ /* 0x000fe20000000000 */
[----:B------:R-:W-:Y:S05]  /*0cc0*/  @P2 BRA `(.L_x_33) ;  /* 0x0000000000182947 */ /* 0x000fea0003800000 */
[----:B--23--:R-:W2:Y:S01]  /*0cd0*/  LDS R4, [UR20+0x8] ;  /* 0x00000814ff047984 */ /* 0x00cea20008000800 */
[----:B-1----:R-:W1:Y:S01]  /*0ce0*/  LDC.64 R8, c[0x0][0x220] ;  /* 0x00008800ff087b82 */ /* 0x002e620000000a00 */
[----:B----4-:R-:W-:Y:S02]  /*0cf0*/  IMAD.MOV.U32 R7, RZ, RZ, 0x70 ;  /* 0x00000070ff077424 */ /* 0x010fe400078e00ff */
[----:B-1----:R1:W-:Y:S03]  /*0d00*/  STS.64 [UR20], R8 ;  /* 0x00000008ff007988 */ /* 0x0023e60008000a14 */
[----:B--2---:R-:W-:-:S05]  /*0d10*/  LOP3.LUT R4, R4, 0x10, R7, 0xd8, !PT ;  /* 0x0000001004047812 */ /* 0x004fca00078ed807 */
[----:B------:R1:W-:Y:S02]  /*0d20*/  STS [UR20+0x8], R4 ;  /* 0x00000804ff007988 */ /* 0x0003e40008000814 */
.L_x_33:
[----:B-1----:R-:W-:Y:S05]  /*0d30*/  BSYNC B3 ;  /* 0x0000000000037941 */ /* 0x002fea0003800000 */
.L_x_32:
[----:B------:R-:W-:Y:S04]  /*0d40*/  BSSY B3, `(.L_x_34) ;  /* 0x0000033000037945 */ /* 0x000fe80003800000 */
[----:B------:R-:W-:Y:S04]  /*0d50*/  BSSY B4, `(.L_x_35) ;  /* 0x000002e000047945 */ /* 0x000fe80003800000 */
[----:B------:R-:W-:Y:S05]  /*0d60*/  @P2 BRA `(.L_x_36) ;  /* 0x0000000000242947 */ /* 0x000fea0003800000 */
[----:B--23--:R-:W1:Y:S01]  /*0d70*/  LDS R4, [UR20+0x34] ;  /* 0x00003414ff047984 */ /* 0x00ce620008000800 */
[----:B----4-:R-:W-:-:S05]  /*0d80*/  IMAD.MOV.U32 R7, RZ, RZ, 0x3f000000 ;  /* 0x3f000000ff077424 */ /* 0x010fca00078e00ff */
[----:B-1----:R-:W-:-:S05]  /*0d90*/  LOP3.LUT R4, R4, 0xff000000, R7, 0xb8, !PT ;  /* 0xff00000004047812 */ /* 0x002fca00078eb807 */
[----:B------:R1:W-:Y:S01]  /*0da0*/  STS [UR20+0x34], R4 ;  /* 0x00003404ff007988 */ /* 0x0003e20008000814 */
[----:B------:R-:W-:Y:S05]  /*0db0*/  @P2 BRA `(.L_x_37) ;  /* 0x0000000000182947 */ /* 0x000fea0003800000 */
[----:B-1----:R-:W1:Y:S01]  /*0dc0*/  LDS R4, [UR20+0x38] ;  /* 0x00003814ff047984 */ /* 0x002e620008000800 */
[----:B------:R-:W-:-:S05]  /*0dd0*/  IMAD.MOV.U32 R7, RZ, RZ, 0x7f ;  /* 0x0000007fff077424 */ /* 0x000fca00078e00ff */
[----:B-1----:R-:W-:-:S05]  /*0de0*/  LOP3.LUT R4, R4, 0xff, R7, 0xb8, !PT ;  /* 0x000000ff04047812 */ /* 0x002fca00078eb807 */
[----:B------:R1:W-:Y:S02]  /*0df0*/  STS [UR20+0x38], R4 ;  /* 0x00003804ff007988 */ /* 0x0003e40008000814 */
.L_x_36:
[----:B------:R-:W-:Y:S05]  /*0e00*/  @P2 BRA `(.L_x_38) ;  /* 0x00000000000c2947 */ /* 0x000fea0003800000 */
[----:B------:R1:W-:Y:S02]  /*0e10*/  STS [UR20+0x20], R5 ;  /* 0x00002005ff007988 */ /* 0x0003e40008000814 */
.L_x_37:
[----:B------:R-:W-:Y:S05]  /*0e20*/  @P2 BRA `(.L_x_39) ;  /* 0x0000000000242947 */ /* 0x000fea0003800000 */
[----:B------:R1:W-:Y:S02]  /*0e30*/  STS [UR20+0x24], R3 ;  /* 0x00002403ff007988 */ /* 0x0003e40008000814 */
.L_x_38:
[----:B------:R-:W-:Y:S05]  /*0e40*/  @P2 BRA `(.L_x_40) ;  /* 0x00000000002c2947 */ /* 0x000fea0003800000 */
[----:B-1----:R-:W1:Y:S01]  /*0e50*/  LDS R3, [UR20+0x1c] ;  /* 0x00001c14ff037984 */ /* 0x002e620008000800 */
[----:B--234-:R-:W5:Y:S02]  /*0e60*/  LDC.64 R4, c[0x0][0x248] ;  /* 0x00009200ff047b82 */ /* 0x01cf640000000a00 */
[--C-:B-----5:R-:W-:Y:S02]  /*0e70*/  SHF.R.U32.HI R6, RZ, 0x4, R5.reuse ;  /* 0x00000004ff067819 */ /* 0x120fe40000011605 */
[----:B------:R-:W-:-:S05]  /*0e80*/  SHF.R.U64 R4, R4, 0x4, R5 ;  /* 0x0000000404047819 */ /* 0x000fca0000001205 */
[----:B------:R2:W-:Y:S01]  /*0e90*/  STS [UR20+0xc], R4 ;  /* 0x00000c04ff007988 */ /* 0x0005e20008000814 */
[----:B-1----:R-:W-:-:S05]  /*0ea0*/  LOP3.LUT R3, R3, 0xf, R6, 0xb8, !PT ;  /* 0x0000000f03037812 */ /* 0x002fca00078eb806 */
[----:B------:R2:W-:Y:S02]  /*0eb0*/  STS [UR20+0x1c], R3 ;  /* 0x00001c03ff007988 */ /* 0x0005e40008000814 */
.L_x_39:
[----:B------:R-:W-:Y:S05]  /*0ec0*/  @P2 BRA `(.L_x_41) ;  /* 0x00000000001c2947 */ /* 0x000fea0003800000 */
[----:B--2---:R-:W2:Y:S02]  /*0ed0*/  LDS R3, [UR20+0x34] ;  /* 0x00003414ff037984 */ /* 0x004ea40008000800 */
[----:B--2---:R-:W-:-:S05]  /*0ee0*/  LOP3.LUT R3, R3, 0x7, RZ, 0xb8, !PT ;  /* 0x0000000703037812 */ /* 0x004fca00078eb8ff */
[----:B------:R2:W-:Y:S02]  /*0ef0*/  STS [UR20+0x34], R3 ;  /* 0x00003403ff007988 */ /* 0x0005e40008000814 */
.L_x_40:
[----:B------:R-:W-:Y:S05]  /*0f00*/  @P2 BRA `(.L_x_42) ;  /* 0x00000000001c2947 */ /* 0x000fea0003800000 */
[----:B-12---:R-:W1:Y:S02]  /*0f10*/  LDS R3, [UR20+0x34] ;  /* 0x00003414ff037984 */ /* 0x006e640008000800 */
[----:B-1----:R-:W-:-:S05]  /*0f20*/  LOP3.LUT R3, R3, 0x38, RZ, 0xb8, !PT ;  /* 0x0000003803037812 */ /* 0x002fca00078eb8ff */
[----:B------:R1:W-:Y:S02]  /*0f30*/  STS [UR20+0x34], R3 ;  /* 0x00003403ff007988 */ /* 0x0003e40008000814 */
.L_x_41:
[----:B------:R-:W-:Y:S05]  /*0f40*/  @P2 BRA `(.L_x_43) ;  /* 0x00000000001c2947 */ /* 0x000fea0003800000 */
[----:B-12---:R-:W1:Y:S02]  /*0f50*/  LDS R3, [UR20+0x8] ;  /* 0x00000814ff037984 */ /* 0x006e640008000800 */
[----:B-1----:R-:W-:-:S05]  /*0f60*/  LOP3.LUT R3, R3, 0x780, RZ, 0xb8, !PT ;  /* 0x0000078003037812 */ /* 0x002fca00078eb8ff */
[----:B------:R1:W-:Y:S02]  /*0f70*/  STS [UR20+0x8], R3 ;  /* 0x00000803ff007988 */ /* 0x0003e40008000814 */
.L_x_42:
[----:B------:R-:W-:Y:S05]  /*0f80*/  @P2 BRA `(.L_x_44) ;  /* 0x0000000000282947 */ /* 0x000fea0003800000 */
[----:B-12---:R-:W1:Y:S02]  /*0f90*/  LDS R3, [UR20+0x8] ;  /* 0x00000814ff037984 */ /* 0x006e640008000800 */
[----:B-1----:R-:W-:-:S05]  /*0fa0*/  LOP3.LUT R3, R3, 0x1800, RZ, 0xb8, !PT ;  /* 0x0000180003037812 */ /* 0x002fca00078eb8ff */
[----:B------:R1:W-:Y:S02]  /*0fb0*/  STS [UR20+0x8], R3 ;  /* 0x00000803ff007988 */ /* 0x0003e40008000814 */
.L_x_43:
[----:B------:R-:W-:Y:S05]  /*0fc0*/  @P2 BREAK B4 ;  /* 0x0000000000042942 */ /* 0x000fea0003800000 */
[----:B------:R-:W-:Y:S05]  /*0fd0*/  @P2 BRA `(.L_x_45) ;  /* 0x0000000000242947 */ /* 0x000fea0003800000 */
[----:B-12---:R-:W1:Y:S01]  /*0fe0*/  LDS R3, [UR20+0x8] ;  /* 0x00000814ff037984 */ /* 0x006e620008000800 */
[----:B---3--:R-:W-:-:S05]  /*0ff0*/  IMAD.MOV.U32 R4, RZ, RZ, 0x6000 ;  /* 0x00006000ff047424 */ /* 0x008fca00078e00ff */
[----:B-1----:R-:W-:-:S04]  /*1000*/  LOP3.LUT R3, R3, 0x4000, R4, 0xd8, !PT ;  /* 0x0000400003037812 */ /* 0x002fc800078ed804 */
[----:B------:R-:W-:-:S05]  /*1010*/  LOP3.LUT R3, R3, 0x400000, RZ, 0xb8, !PT ;  /* 0x0040000003037812 */ /* 0x000fca00078eb8ff */
[----:B------:R1:W-:Y:S02]  /*1020*/  STS [UR20+0x8], R3 ;  /* 0x00000803ff007988 */ /* 0x0003e40008000814 */
.L_x_44:
[----:B------:R-:W-:Y:S05]  /*1030*/  BSYNC B4 ;  /* 0x0000000000047941 */ /* 0x000fea0003800000 */
.L_x_35:
[----:B-12---:R-:W1:Y:S02]  /*1040*/  @!P2 LDS R3, [UR20+0x8] ;  /* 0x00000814ff03a984 */ /* 0x006e640008000800 */
[----:B-1----:R-:W-:-:S05]  /*1050*/  @!P2 LOP3.LUT R3, R3, 0x8000, RZ, 0xb8, !PT ;  /* 0x000080000303a812 */ /* 0x002fca00078eb8ff */
[----:B------:R1:W-:Y:S02]  /*1060*/  @!P2 STS [UR20+0x8], R3 ;  /* 0x00000803ff00a988 */ /* 0x0003e40008000814 */
.L_x_45:
[----:B------:R-:W-:Y:S05]  /*1070*/  BSYNC B3 ;  /* 0x0000000000037941 */ /* 0x000fea0003800000 */
.L_x_34:
[----:B------:R-:W-:Y:S05]  /*1080*/  WARPSYNC.ALL ;  /* 0x0000000000007948 */ /* 0x000fea0003800000 */
[----:B------:R-:W-:Y:S01]  /*1090*/  UIADD3 UR5, UR5, 0x100, URZ ;  /* 0x0000010005057890 */ /* 0x000fe2000fffe03f */
[----:B------:R-:W-:Y:S02]  /*10a0*/  ISETP.GE.AND P1, PT, R11, 0x1, PT ;  /* 0x000000010b00780c */ /* 0x000fe40003f26270 */
[----:B------:R-:W-:Y:S02]  /*10b0*/  CS2R R56, SRZ ;  /* 0x0000000000387805 */ /* 0x000fe4000001ff00 */
[----:B------:R-:W-:Y:S01]  /*10c0*/  CS2R R58, SRZ ;  /* 0x00000000003a7805 */ /* 0x000fe2000001ff00 */
[----:B------:R-:W-:Y:S01]  /*10d0*/  UIADD3 UR32, UP0, UR5, UR32, URZ ;  /* 0x0000002005207290 */ /* 0x000fe2000ff1e03f */
[----:B------:R-:W-:-:S02]  /*10e0*/  CS2R R60, SRZ ;  /* 0x00000000003c7805 */ /* 0x000fc4000001ff00 */
[----:B------:R-:W-:Y:S02]  /*10f0*/  CS2R R62, SRZ ;  /* 0x00000000003e7805 */ /* 0x000fe4000001ff00 */
[----:B------:R-:W-:Y:S01]  /*1100*/  CS2R R64, SRZ ;  /* 0x0000000000407805 */ /* 0x000fe2000001ff00 */
[----:B------:R-:W-:Y:S01]  /*1110*/  ULEA.HI.X.SX32 UR33, UR5, UR33, 0x1, UP0 ;  /* 0x0000002105217291 */ /* 0x000fe200080f0e3f */
[----:B------:R-:W-:Y:S02]  /*1120*/  CS2R R66, SRZ ;  /* 0x0000000000427805 */ /* 0x000fe4000001ff00 */
[----:B------:R-:W-:Y:S02]  /*1130*/  CS2R R68, SRZ ;  /* 0x0000000000447805 */ /* 0x000fe4000001ff00 */
[----:B------:R-:W-:Y:S02]  /*1140*/  CS2R R70, SRZ ;  /* 0x0000000000467805 */ /* 0x000fe4000001ff00 */
[----:B------:R-:W-:-:S02]  /*1150*/  CS2R R72, SRZ ;  /* 0x0000000000487805 */ /* 0x000fc4000001ff00 */
[----:B------:R-:W-:Y:S02]  /*1160*/  CS2R R74, SRZ ;  /* 0x00000000004a7805 */ /* 0x000fe4000001ff00 */
[----:B------:R-:W-:Y:S02]  /*1170*/  CS2R R76, SRZ ;  /* 0x00000000004c7805 */ /* 0x000fe4000001ff00 */
        /* <DEDUP_REMOVED lines=9> */
[----:B------:R-:W-:Y:S01]  /*1210*/  CS2R R32, SRZ ;  /* 0x0000000000207805 */ /* 0x000fe2000001ff00 */
[----:B------:R-:W-:Y:S01]  /*1220*/  IMAD.MOV.U32 R34, RZ, RZ, RZ ;  /* 0x000000ffff227224 */ /* 0x000fe200078e00ff */
[----:B------:R-:W-:Y:S06]  /*1230*/  @P0 BRA `(.L_x_46) ;  /* 0x0000000000280947 */ /* 0x000fec0003800000 */
[----:B-12---:R-:W4:Y:S01]  /*1240*/  S2R R3, SR_LANEID ;  /* 0x0000000000037919 */ /* 0x006f220000000000 */
[----:B------:R-:W-:Y:S05]  /*1250*/  WARPSYNC.ALL ;  /* 0x0000000000007948 */ /* 0x000fea0003800000 */
[----:B----45:R-:W-:-:S05]  /*1260*/  IMAD.SHL.U32 R6, R3, 0x4, RZ ;  /* 0x0000000403067824 */ /* 0x030fca00078e00ff */
[----:B------:R-:W1:Y:S01]  /*1270*/  LDS R3, [R6+UR20] ;  /* 0x0000001406037984 */ /* 0x000e620008000800 */
[----:B---3--:R-:W-:-:S05]  /*1280*/  IADD3 R4, P3, R6, UR32, RZ ;  /* 0x0000002006047c10 */ /* 0x008fca000ff7e0ff */
[----:B------:R-:W-:-:S05]  /*1290*/  IMAD.X R5, RZ, RZ, UR33, P3 ;  /* 0x00000021ff057e24 */ /* 0x000fca00098e06ff */
[----:B-1----:R1:W2:Y:S01]  /*12a0*/  ATOMG.E.EXCH.STRONG.GPU PT, RZ, [R4], R3 ;  /* 0x0000000304ff73a8 */ /* 0x0022a200041ee100 */
[----:B------:R-:W-:-:S04]  /*12b0*/  DEPBAR {5,4,3,2,1,0} ;  /* 0x0000003f0000791a */ /* 0x000fc80000000000 */
[----:B------:R1:W-:Y:S01]  /*12c0*/  UTMACCTL.IV [UR32] ;  /* 0x00000000200079b9 */ /* 0x0003e20008000000 */
[----:B------:R-:W-:Y:S01]  /*12d0*/  NOP ;  /* 0x0000000000007918 */ /* 0x000fe20000000000 */
.L_x_46:
[----:B------:R-:W-:Y:S05]  /*12e0*/  @P0 BRA `(.L_x_47) ;  /* 0x00000000000c0947 */ /* 0x000fea0003800000 */
[----:B------:R0:W-:Y:S01]  /*12f0*/  UTMACMDFLUSH ;  /* 0x00000000000079b7 */ /* 0x0001e20000000000 */
[----:B------:R-:W-:Y:S05]  /*1300*/  @P0 BRA `(.L_x_47) ;  /* 0x0000000000040947 */ /* 0x000fea0003800000 */
[----:B------:R-:W-:-:S04]  /*1310*/  DEPBAR.LE SB0, 0x0 ;  /* 0x000080000000791a */ /* 0x000fc80000000000 */
.L_x_47:
[----:B------:R-:W-:Y:S05]  /*1320*/  WARPSYNC.ALL ;  /* 0x0000000000007948 */ /* 0x000fea0003800000 */
[----:B--2---:R-:W-:Y:S01]  /*1330*/  BAR.SYNC.DEFER_BLOCKING 0x0 ;  /* 0x0000000000007b1d */ /* 0x004fe20000010000 */
[----:B------:R-:W-:Y:S01]  /*1340*/  USHF.L.U32 UR15, UR34, 0x6, URZ ;  /* 0x00000006220f7899 */ /* 0x000fe2000800063f */
[----:B------:R-:W-:Y:S01]  /*1350*/  IMAD.MOV.U32 R35, RZ, RZ, RZ ;  /* 0x000000ffff237224 */ /* 0x000fe200078e00ff */
[----:B------:R-:W-:Y:S02]  /*1360*/  CS2R R36, SRZ ;  /* 0x0000000000247805 */ /* 0x000fe4000001ff00 */
[----:B------:R-:W-:-:S02]  /*1370*/  CS2R R38, SRZ ;  /* 0x0000000000267805 */ /* 0x000fc4000001ff00 */
[----:B------:R-:W-:Y:S01]  /*1380*/  CS2R R40, SRZ ;  /* 0x0000000000287805 */ /* 0x000fe2000001ff00 */
[----:B------:R-:W-:Y:S01]  /*1390*/  VOTEU.ALL UP0, P2 ;  /* 0x00000000003f7886 */ /* 0x000fe20001000000 */
[----:B------:R-:W-:Y:S01]  /*13a0*/  UMOV UR6, 0x1 ;  /* 0x0000000100067882 */ /* 0x000fe20000000000 */
[----:B------:R-:W-:Y:S01]  /*13b0*/  VOTEU.ALL UP1, P2 ;  /* 0x00000000003f7886 */ /* 0x000fe20001020000 */
[----:B------:R-:W-:Y:S01]  /*13c0*/  VOTEU.ALL UP2, P2 ;  /* 0x00000000003f7886 */ /* 0x000fe20001040000 */
[----:B------:R-:W-:Y:S01]  /*13d0*/  VOTEU.ALL UP3, P2 ;  /* 0x00000000003f7886 */ /* 0x000fe20001060000 */
[----:B------:R-:W-:-:S04]  /*13e0*/  @!UP0 UIADD3 UR8, -UR6, 0x100000, URZ ;  /* 0x0010000006088890 */ /* 0x000fc8000fffe13f */
[----:B------:R-:W-:Y:S02]  /*13f0*/  @!UP0 USHF.L.U32 UR9, UR8, 0xb, URZ ;  /* 0x0000000b08098899 */ /* 0x000fe4000800063f */
[----:B------:R-:W-:Y:S01]  /*1400*/  @!UP0 USHF.L.U32 UR8, UR8, 0x1, URZ ;  /* 0x0000000108088899 */ /* 0x000fe2000800063f */
[----:B------:R-:W-:Y:S01]  /*1410*/  CS2R R42, SRZ ;  /* 0x00000000002a7805 */ /* 0x000fe2000001ff00 */
        /* <DEDUP_REMOVED lines=12> */
[----:B------:R-:W-:Y:S01]  /*14e0*/  VOTEU.ALL UP0, P2 ;  /* 0x00000000003f7886 */ /* 0x000fe20001000000 */
[----:B------:R-:W-:Y:S02]  /*14f0*/  CS2R R50, SRZ ;  /* 0x0000000000327805 */ /* 0x000fe4000001ff00 */
[----:B------:R-:W-:Y:S02]  /*1500*/  CS2R R52, SRZ ;  /* 0x0000000000347805 */ /* 0x000fe4000001ff00 */
[----:B------:R-:W-:Y:S01]  /*1510*/  CS2R R54, SRZ ;  /* 0x0000000000367805 */ /* 0x000fe2000001ff00 */
[----:B------:R-:W2:Y:S02]  /*1520*/  FENCE.VIEW.ASYNC.S ;  /* 0x00000000000073c6 */ /* 0x000ea40000000000 */
[----:B--2---:R-:W2:Y:S02]  /*1530*/  @!UP0 SYNCS.EXCH.64 URZ, [UR20+0xc000], UR8 ;  /* 0x00c00008143f85b2 */ /* 0x004ea40008000100 */
[----:B--2---:R-:W-:Y:S06]  /*1540*/  BAR.SYNC.DEFER_BLOCKING 0x0 ;  /* 0x0000000000007b1d */ /* 0x004fec0000010000 */
[----:B------:R2:W4:Y:S02]  /*1550*/  @!UP1 SYNCS.EXCH.64 URZ, [UR20+0xc008], UR10 ;  /* 0x00c0080a143f95b2 */ /* 0x0005240008000100 */
[----:B----4-:R-:W-:Y:S01]  /*1560*/  BAR.SYNC.DEFER_BLOCKING 0x0 ;  /* 0x0000000000007b1d */ /* 0x010fe20000010000 */
[----:B--2---:R-:W-:-:S05]  /*1570*/  USHF.L.U32 UR11, UR23, 0x7, URZ ;  /* 0x00000007170b7899 */ /* 0x004fca000800063f */
[----:B------:R2:W4:Y:S02]  /*1580*/  @!UP2 SYNCS.EXCH.64 URZ, [UR20+0xc010], UR12 ;  /* 0x00c0100c143fa5b2 */ /* 0x0005240008000100 */
[----:B----4-:R-:W-:Y:S06]  /*1590*/  BAR.SYNC.DEFER_BLOCKING 0x0 ;  /* 0x0000000000007b1d */ /* 0x010fec0000010000 */
[----:B------:R2:W4:Y:S01]  /*15a0*/  @!UP3 SYNCS.EXCH.64 URZ, [UR20+0xc018], UR6 ;  /* 0x00c01806143fb5b2 */ /* 0x0005220008000100 */
[----:B------:R-:W-:Y:S05]  /*15b0*/  @!P1 BRA `(.L_x_48) ;  /* 0x0000000400889947 */ /* 0x000fea0003800000 */
        /* <DEDUP_REMOVED lines=31> */
[----:B------:R-:W-:Y:S01]  /*17b0*/  CS2R R54, SRZ ;  /* 0x0000000000367805 */ /* 0x000fe2000001ff00 */
[----:B------:R-:W-:Y:S01]  /*17c0*/  UMOV UR5, URZ ;  /* 0x0000003f00057c82 */ /* 0x000fe20008000000 */
[----:B------:R-:W-:-:S05]  /*17d0*/  UMOV UR10, URZ ;  /* 0x0000003f000a7c82 */ /* 0x000fca0008000000 */
.L_x_50:
[----:B----4-:R-:W-:Y:S01]  /*17e0*/  BAR.SYNC.DEFER_BLOCKING 0x0 ;  /* 0x0000000000007b1d */ /* 0x010fe20000010000 */
[----:B------:R-:W-:Y:S01]  /*17f0*/  ULEA UR18, UR5, UR20, 0x3 ;  /* 0x0000001405127291 */ /* 0x000fe2000f8e183f */
[----:B-1----:R-:W-:Y:S01]  /*1800*/  @!P2 IMAD.MOV.U32 R3, RZ, RZ, 0x3000 ;  /* 0x00003000ff03a424 */ /* 0x002fe200078e00ff */
[----:B------:R-:W-:Y:S01]  /*1810*/  ELECT P0, URZ, PT ;  /* 0x00000000003f782f */ /* 0x000fe20003800000 */
[----:B------:R-:W-:-:S03]  /*1820*/  ULEA UR8, UR5, UR20, 0xd ;  /* 0x0000001405087291 */ /* 0x000fc6000f8e683f */
[----:B------:R-:W-:Y:S02]  /*1830*/  ISETP.LT.U32.AND P0, PT, R2, 0x20, P0 ;  /* 0x000000200200780c */ /* 0x000fe40000701070 */
[----:B------:R-:W-:Y:S01]  /*1840*/  ELECT P1, URZ, PT ;  /* 0x00000000003f782f */ /* 0x000fe20003820000 */
[----:B--2---:R-:W-:-:S03]  /*1850*/  ULEA UR12, UR5, UR20, 0xc ;  /* 0x00000014050c7291 */ /* 0x004fc6000f8e603f */
[----:B------:R-:W-:Y:S01]  /*1860*/  ISETP.LT.U32.AND P1, PT, R2, 0x20, P1 ;  /* 0x000000200200780c */ /* 0x000fe20000f21070 */
[----:B------:R-:W-:Y:S01]  /*1870*/  UMOV UR14, UR10 ;  /* 0x0000000a000e7c82 */ /* 0x000fe20008000000 */
[----:B------:R-:W-:-:S05]  /*1880*/  UIADD3 UR12, UR12, 0x8000, URZ ;  /* 0x000080000c0c7890 */ /* 0x000fca000fffe03f */
[----:B------:R-:W-:Y:S01]  /*1890*/  VOTEU.ANY UP0, P0 ;  /* 0x00000000003f7886 */ /* 0x000fe20000000100 */
[----:B------:R-:W-:Y:S01]  /*18a0*/  VOTEU.ANY UP2, P0 ;  /* 0x00000000003f7886 */ /* 0x000fe20000040100 */
[----:B------:R1:W-:Y:S01]  /*18b0*/  @!P2 SYNCS.ARRIVE.TRANS64 RZ, [UR18+0xc000], R3 ;  /* 0x00c00003ffffa9a7 */ /* 0x0003e20008000012 */
[----:B------:R2:W-:Y:S06]  /*18c0*/  MEMBAR.ALL.CTA ;  /* 0x0000000000007992 */ /* 0x0005ec0000008000 */
[----:B--2---:R-:W2:Y:S01]  /*18d0*/  FENCE.VIEW.ASYNC.S ;  /* 0x00000000000073c6 */ /* 0x004ea20000000000 */
[----:B------:R-:W-:Y:S01]  /*18e0*/  @UP0 UIADD3 UR9, UR18, 0xc000, URZ ;  /* 0x0000c00012090890 */ /* 0x000fe2000fffe03f */
[----:B------:R-:W-:Y:S01]  /*18f0*/  @UP0 UMOV UR6, UR28 ;  /* 0x0000001c00060c82 */ /* 0x000fe20008000000 */
[----:B------:R-:W-:Y:S01]  /*1900*/  @UP0 UMOV UR7, UR29 ;  /* 0x0000001d00070c82 */ /* 0x000fe20008000000 */
[----:B--2---:R-:W-:Y:S01]  /*1910*/  VOTEU.ANY UP1, P1 ;  /* 0x00000000003f7886 */ /* 0x004fe20000820100 */
[----:B------:R-:W-:Y:S01]  /*1920*/  VOTEU.ANY UP3, P1 ;  /* 0x00000000003f7886 */ /* 0x000fe20000860100 */
[----:B-1----:R-:W-:-:S03]  /*1930*/  IMAD.U32 R3, RZ, RZ, UR4 ;  /* 0x00000004ff037e24 */ /* 0x002fc6000f8e00ff */
[----:B------:R-:W-:Y:S01]  /*1940*/  @UP1 UIADD3 UR13, UR18, 0xc000, URZ ;  /* 0x0000c000120d1890 */ /* 0x000fe2000fffe03f */
[----:B------:R-:W-:Y:S01]  /*1950*/  @UP1 UMOV UR16, UR30 ;  /* 0x0000001e00101c82 */ /* 0x000fe20008000000 */
[----:B------:R-:W-:Y:S01]  /*1960*/  @UP1 UMOV UR17, UR31 ;  /* 0x0000001f00111c82 */ /* 0x000fe20008000000 */
[----:B------:R-:W-:Y:S01]  /*1970*/  SHF.L.U32 R3, R3, 0x1f, RZ ;  /* 0x0000001f03037819 */ /* 0x000fe200000006ff */
[----:B------:R-:W-:Y:S06]  /*1980*/  BAR.SYNC.DEFER_BLOCKING 0x0 ;  /* 0x0000000000007b1d */ /* 0x000fec0000010000 */
[----:B------:R1:W-:Y:S02]  /*1990*/  @UP2 UTMALDG.2D [UR8], [UR6] ;  /* 0x00000008060025b4 */ /* 0x0003e40008008000 */
[----:B------:R-:W-:Y:S06]  /*19a0*/  BAR.SYNC.DEFER_BLOCKING 0x0 ;  /* 0x0000000000007b1d */ /* 0x000fec0000010000 */
[----:B------:R1:W-:Y:S02]  /*19b0*/  @UP3 UTMALDG.2D [UR12], [UR16] ;  /* 0x0000000c100035b4 */ /* 0x0003e40008008000 */
[----:B------:R-:W-:Y:S06]  /*19c0*/  BAR.SYNC.DEFER_BLOCKING 0x0 ;  /* 0x0000000000007b1d */ /* 0x000fec0000010000 */
[----:B------:R-:W2:Y:S02]  /*19d0*/  SYNCS.PHASECHK.TRANS64.TRYWAIT P0, [UR18+0xc000], R3 ;  /* 0x00c00003ff0075a7 */ /* 0x000ea40008000152 */
[----:B-12---:R-:W-:Y:S05]  /*19e0*/  @!P0 BRA `(.L_x_49) ;  /* 0x0000000800048947 */ /* 0x006fea0003800000 */
.L_x_51:
[----:B------:R-:W-:Y:S01]  /*19f0*/  USHF.R.U32.HI UR16, URZ, 0x4, UR8 ;  /* 0x000000043f107899 */ /* 0x000fe20008011608 */
[----:B------:R-:W-:Y:S02]  /*1a00*/  WARPGROUP.DEPBAR.LE gsb0, 0x0 ;  /* 0x00008000000079c5 */ /* 0x000fe40000010000 */
[----:B------:R-:W-:Y:S01]  /*1a10*/  USHF.R.U32.HI UR6, URZ, 0x4, UR12 ;  /* 0x000000043f067899 */ /* 0x000fe2000801160c */
[----:B------:R-:W-:Y:S01]  /*1a20*/  WARPGROUP.ARRIVE ;  /* 0x00000000000079c5 */ /* 0x000fe20000000000 */
[----:B------:R-:W-:Y:S01]  /*1a30*/  USGXT.U32 UR16, UR16, 0xe ;  /* 0x0000000e1010789a */ /* 0x000fe20008000000 */
[----:B------:R-:W1:Y:S01]  /*1a40*/  LDC R3, c[0x0][0x230] ;  /* 0x00008c00ff037b82 */ /* 0x000e620000000800 */
[----:B------:R-:W-:Y:S01]  /*1a50*/  USGXT.U32 UR6, UR6, 0xe ;  /* 0x0000000e0606789a */ /* 0x000fe20008000000 */
[----:B------:R-:W-:Y:S01]  /*1a60*/  UMOV UR17, 0x80000020 ;  /* 0x8000002000117882 */ /* 0x000fe20000000000 */
[----:B------:R-:W-:Y:S01]  /*1a70*/  UMOV UR19, 0x80000020 ;  /* 0x8000002000137882 */ /* 0x000fe20000000000 */
[----:B------:R-:W-:Y:S01]  /*1a80*/  UIADD3 UR24, UP0, UR16, 0x2, URZ ;  /* 0x0000000210187890 */ /* 0x000fe2000ff1e03f */
[----:B------:R-:W-:-:S03]  /*1a90*/  UMOV UR7, URZ ;  /* 0x0000003f00077c82 */ /* 0x000fc60008000000 */
[----:B------:R-:W-:Y:S01]  /*1aa0*/  UMOV UR18, UR6 ;  /* 0x0000000600127c82 */ /* 0x000fe20008000000 */
[----:B------:R-:W-:Y:S01]  /*1ab0*/  UIADD3.X UR25, UR7, -0x7fffffe0, URZ, UP0, !UPT ;  /* 0x8000002007197890 */ /* 0x000fe200087fe43f */
[----:B------:R-:W-:Y:S01]  /*1ac0*/  QGMMA.64x64x32.F32.E4M3.E4M3 R56, gdesc[UR16], R56 ;  /* 0x00e00000103879f3 */ /* 0x000fe20008700838 */
[----:B------:R-:W-:Y:S01]  /*1ad0*/  UMOV UR26, 0xfffffffe ;  /* 0xfffffffe001a7882 */ /* 0x000fe20000000000 */
[----:B------:R-:W-:Y:S01]  /*1ae0*/  UMOV UR27, 0x7fffffdf ;  /* 0x7fffffdf001b7882 */ /* 0x000fe20000000000 */
[----:B------:R-:W-:Y:S01]  /*1af0*/  UMOV UR7, URZ ;  /* 0x0000003f00077c82 */ /* 0x000fe20008000000 */
[----:B------:R-:W-:Y:S02]  /*1b00*/  UIADD3.64 UR16, UR24, 0xfe, URZ ;  /* 0x000000fe18107897 */ /* 0x000fe4000fffe03f */
[----:B------:R-:W-:Y:S02]  /*1b10*/  UIADD3.64 UR26, UR6, -UR26, URZ ;  /* 0x8000001a061a7297 */ /* 0x000fe4000fffe03f */
[----:B------:R-:W-:-:S02]  /*1b20*/  UIADD3 UR10, UR10, 0x40, URZ ;  /* 0x000000400a0a7890 */ /* 0x000fc4000fffe03f */
[----:B------:R-:W-:-:S04]  /*1b30*/  UIADD3 UR5, UR5, 0x1, URZ ;  /* 0x0000000105057890 */ /* 0x000fc8000fffe03f */
[----:B-1----:R-:W-:Y:S01]  /*1b40*/  ISETP.LE.AND P0, PT, R3, UR10, PT ;  /* 0x0000000a03007c0c */ /* 0x002fe2000bf03270 */
[----:B------:R-:W-:-:S04]  /*1b50*/  UISETP.NE.U32.AND UP0, UPT, UR5, 0x4, UPT ;  /* 0x000000040500788c */ /* 0x000fc8000bf05070 */
[----:B------:R-:W-:Y:S02]  /*1b60*/  USEL UR6, URZ, 0x1, UP0 ;  /* 0x000000013f067887 */ /* 0x000fe40008000000 */
[----:B------:R-:W-:Y:S02]  /*1b70*/  USEL UR5, UR5, URZ, UP0 ;  /* 0x0000003f05057287 */ /* 0x000fe40008000000 */
[----:B------:R-:W-:Y:S01]  /*1b80*/  ULOP3.LUT UR4, UR4, UR6, URZ, 0x3c, !UPT ;  /* 0x0000000604047292 */ /* 0x000fe2000f8e3c3f */
[----:B------:R-:W-:Y:S01]  /*1b90*/  QGMMA.64x64x32.F32.E4M3.E4M3 R56, gdesc[UR24], R56 ;  /* 0x00e00000183879f3 */ /* 0x000fe20008700838 */
[----:B------:R-:W-:-:S03]  /*1ba0*/  UIADD3.64 UR24, UR24, 0x100, URZ ;  /* 0x0000010018187897 */ /* 0x000fc6000fffe03f */
[----:B------:R-:W-:Y:S06]  /*1bb0*/  QGMMA.64x64x32.F32.E4M3.E4M3 R24, gdesc[UR16], R24 ;  /* 0x00e00000101879f3 */ /* 0x000fec0008700818 */
[----:B------:R-:W-:Y:S01]  /*1bc0*/  QGMMA.64x64x32.F32.E4M3.E4M3 R24, gdesc[UR24], R24, gsb0 ;  /* 0x00e00000181879f3 */ /* 0x000fe20008000818 */
[----:B------:R-:W-:Y:S05]  /*1bd0*/  @!P0 BRA `(.L_x_50) ;  /* 0xfffffffc00008947 */ /* 0x000fea000383ffff */
.L_x_48:
[----:B------:R-:W-:Y:S02]  /*1be0*/  WARPGROUP.DEPBAR.LE gsb0, 0x0 ;  /* 0x00008000000079c5 */ /* 0x000fe40000010000 */
[----:B----4-:R-:W-:Y:S01]  /*1bf0*/  BAR.SYNC.DEFER_BLOCKING 0x0 ;  /* 0x0000000000007b1d */ /* 0x010fe20000010000 */
[C---:B-1----:R-:W-:Y:S01]  /*1c00*/  IMAD.SHL.U32 R3, R0.reuse, 0x20, RZ ;  /* 0x0000002000037824 */ /* 0x042fe200078e00ff */
[----:B------:R-:W-:Y:S01]  /*1c10*/  F2FP.SATFINITE.E4M3.F32.PACK_AB_MERGE_C R56, R57, R56, RZ ;  /* 0x000000383938723e */ /* 0x000fe200048070ff */
[C---:B---3--:R-:W-:Y:S01]  /*1c20*/  IMAD.SHL.U32 R4, R0.reuse, 0x10, RZ ;  /* 0x0000001000047824 */ /* 0x048fe200078e00ff */
[----:B------:R-:W-:Y:S01]  /*1c30*/  F2FP.SATFINITE.E4M3.F32.PACK_AB_MERGE_C R58, R59, R58, RZ ;  /* 0x0000003a3b3a723e */ /* 0x000fe200048070ff */
[----:B------:R-:W-:Y:S01]  /*1c40*/  IMAD.SHL.U32 R0, R0, 0x2, RZ ;  /* 0x0000000200007824 */ /* 0x000fe200078e00ff */
[----:B------:R-:W-:Y:S02]  /*1c50*/  LOP3.LUT R3, R3, 0xc00, RZ, 0xc0, !PT ;  /* 0x00000c0003037812 */ /* 0x000fe400078ec0ff */
[----:B------:R-:W-:-:S02]  /*1c60*/  ELECT P0, URZ, PT ;  /* 0x00000000003f782f */ /* 0x000fc40003800000 */
[----:B------:R-:W-:Y:S01]  /*1c70*/  F2FP.SATFINITE.E4M3.F32.PACK_AB_MERGE_C R60, R61, R60, RZ ;  /* 0x0000003c3d3c723e */ /* 0x000fe200048070ff */
[----:B------:R-:W-:Y:S01]  /*1c80*/  UMOV UR21, UR15 ;  /* 0x0000000f00157c82 */ /* 0x000fe20008000000 */
[----:B------:R-:W-:Y:S01]  /*1c90*/  LOP3.LUT R3, R3, 0x1c0, R4, 0xf8, !PT ;  /* 0x000001c003037812 */ /* 0x000fe200078ef804 */
[----:B------:R-:W-:Y:S01]  /*1ca0*/  UMOV UR22, UR11 ;  /* 0x0000000b00167c82 */ /* 0x000fe20008000000 */
[----:B------:R-:W-:Y:S02]  /*1cb0*/  F2FP.SATFINITE.E4M3.F32.PACK_AB_MERGE_C R62, R63, R62, RZ ;  /* 0x0000003e3f3e723e */ /* 0x000fe400048070ff */
[----:B------:R-:W-:Y:S02]  /*1cc0*/  F2FP.SATFINITE.E4M3.F32.PACK_AB_MERGE_C R24, R25, R24, RZ ;  /* 0x000000181918723e */ /* 0x000fe400048070ff */
[----:B------:R-:W-:Y:S02]  /*1cd0*/  F2FP.SATFINITE.E4M3.F32.PACK_AB_MERGE_C R26, R27, R26, RZ ;  /* 0x0000001a1b1a723e */ /* 0x000fe400048070ff */
[----:B------:R-:W-:-:S02]  /*1ce0*/  F2FP.SATFINITE.E4M3.F32.PACK_AB_MERGE_C R28, R29, R28, RZ ;  /* 0x0000001c1d1c723e */ /* 0x000fc400048070ff */
[----:B------:R-:W-:Y:S02]  /*1cf0*/  F2FP.SATFINITE.E4M3.F32.PACK_AB_MERGE_C R30, R31, R30, RZ ;  /* 0x0000001e1f1e723e */ /* 0x000fe400048070ff */
[----:B------:R-:W-:Y:S01]  /*1d00*/  LOP3.LUT R3, R3, 0x36, R0, 0xf8, !PT ;  /* 0x0000003603037812 */ /* 0x000fe200078ef800 */
[----:B------:R-:W1:Y:S02]  /*1d10*/  @!P2 SYNCS.CCTL.IV [UR20+0xc000] ;  /* 0x00c00000ff00a9b1 */ /* 0x000e640008000014 */
[----:B-1----:R-:W-:Y:S01]  /*1d20*/  BAR.SYNC.DEFER_BLOCKING 0x0 ;  /* 0x0000000000007b1d */ /* 0x002fe20000010000 */
[----:B------:R-:W-:Y:S02]  /*1d30*/  F2FP.SATFINITE.E4M3.F32.PACK_AB_MERGE_C R64, R65, R64, RZ ;  /* 0x000000404140723e */ /* 0x000fe400048070ff */
[----:B------:R-:W-:Y:S02]  /*1d40*/  F2FP.SATFINITE.E4M3.F32.PACK_AB_MERGE_C R66, R67, R66, RZ ;  /* 0x000000424342723e */ /* 0x000fe400048070ff */
[----:B------:R-:W-:-:S02]  /*1d50*/  F2FP.SATFINITE.E4M3.F32.PACK_AB_MERGE_C R68, R69, R68, RZ ;  /* 0x000000444544723e */ /* 0x000fc400048070ff */
[----:B------:R-:W-:Y:S02]  /*1d60*/  F2FP.SATFINITE.E4M3.F32.PACK_AB_MERGE_C R70, R71, R70, RZ ;  /* 0x000000464746723e */ /* 0x000fe400048070ff */
[----:B------:R-:W-:Y:S02]  /*1d70*/  F2FP.SATFINITE.E4M3.F32.PACK_AB_MERGE_C R32, R33, R32, RZ ;  /* 0x000000202120723e */ /* 0x000fe400048070ff */
[----:B------:R-:W-:Y:S02]  /*1d80*/  F2FP.SATFINITE.E4M3.F32.PACK_AB_MERGE_C R34, R35, R34, RZ ;  /* 0x000000222322723e */ /* 0x000fe400048070ff */
[----:B------:R-:W-:Y:S02]  /*1d90*/  F2FP.SATFINITE.E4M3.F32.PACK_AB_MERGE_C R36, R37, R36, RZ ;  /* 0x000000242524723e */ /* 0x000fe400048070ff */
[----:B------:R-:W-:Y:S02]  /*1da0*/  F2FP.SATFINITE.E4M3.F32.PACK_AB_MERGE_C R38, R39, R38, RZ ;  /* 0x000000262726723e */ /* 0x000fe400048070ff */
[----:B------:R-:W-:-:S02]  /*1db0*/  LOP3.LUT R5, R3, 0x10, RZ, 0x3c, !PT ;  /* 0x0000001003057812 */ /* 0x000fc400078e3cff */
[----:B------:R-:W-:Y:S02]  /*1dc0*/  F2FP.SATFINITE.E4M3.F32.PACK_AB_MERGE_C R72, R73, R72, RZ ;  /* 0x000000484948723e */ /* 0x000fe400048070ff */
[----:B------:R-:W-:Y:S02]  /*1dd0*/  F2FP.SATFINITE.E4M3.F32.PACK_AB_MERGE_C R74, R75, R74, RZ ;  /* 0x0000004a4b4a723e */ /* 0x000fe400048070ff */
[----:B------:R-:W-:Y:S01]  /*1de0*/  F2FP.SATFINITE.E4M3.F32.PACK_AB_MERGE_C R76, R77, R76, RZ ;  /* 0x0000004c4d4c723e */ /* 0x000fe200048070ff */
[----:B------:R-:W1:Y:S02]  /*1df0*/  @!P2 SYNCS.CCTL.IV [UR20+0xc008] ;  /* 0x00c00800ff00a9b1 */ /* 0x000e640008000014 */
[----:B-1----:R-:W-:Y:S01]  /*1e00*/  BAR.SYNC.DEFER_BLOCKING 0x0 ;  /* 0x0000000000007b1d */ /* 0x002fe20000010000 */
[----:B------:R-:W-:Y:S02]  /*1e10*/  F2FP.SATFINITE.E4M3.F32.PACK_AB_MERGE_C R78, R79, R78, RZ ;  /* 0x0000004e4f4e723e */ /* 0x000fe400048070ff */
[----:B------:R-:W-:-:S02]  /*1e20*/  F2FP.SATFINITE.E4M3.F32.PACK_AB_MERGE_C R40, R41, R40, RZ ;  /* 0x000000282928723e */ /* 0x000fc400048070ff */
[----:B------:R-:W-:Y:S02]  /*1e30*/  F2FP.SATFINITE.E4M3.F32.PACK_AB_MERGE_C R42, R43, R42, RZ ;  /* 0x0000002a2b2a723e */ /* 0x000fe400048070ff */
[----:B------:R-:W-:Y:S02]  /*1e40*/  F2FP.SATFINITE.E4M3.F32.PACK_AB_MERGE_C R44, R45, R44, RZ ;  /* 0x0000002c2d2c723e */ /* 0x000fe400048070ff */
[----:B------:R-:W-:Y:S02]  /*1e50*/  F2FP.SATFINITE.E4M3.F32.PACK_AB_MERGE_C R46, R47, R46, RZ ;  /* 0x0000002e2f2e723e */ /* 0x000fe400048070ff */
[----:B------:R-:W-:Y:S02]  /*1e60*/  LOP3.LUT R7, R3, 0x20, RZ, 0x3c, !PT ;  /* 0x0000002003077812 */ /* 0x000fe400078e3cff */
[----:B------:R-:W-:Y:S02]  /*1e70*/  F2FP.SATFINITE.E4M3.F32.PACK_AB_MERGE_C R80, R81, R80, RZ ;  /* 0x000000505150723e */ /* 0x000fe400048070ff */
[----:B------:R-:W-:-:S02]  /*1e80*/  F2FP.SATFINITE.E4M3.F32.PACK_AB_MERGE_C R82, R83, R82, RZ ;  /* 0x000000525352723e */ /* 0x000fc400048070ff */
[----:B------:R-:W-:Y:S02]  /*1e90*/  F2FP.SATFINITE.E4M3.F32.PACK_AB_MERGE_C R84, R85, R84, RZ ;  /* 0x000000545554723e */ /* 0x000fe400048070ff */
[----:B------:R-:W-:Y:S02]  /*1ea0*/  F2FP.SATFINITE.E4M3.F32.PACK_AB_MERGE_C R86, R87, R86, RZ ;  /* 0x000000565756723e */ /* 0x000fe400048070ff */
[----:B------:R-:W-:Y:S02]  /*1eb0*/  F2FP.SATFINITE.E4M3.F32.PACK_AB_MERGE_C R48, R49, R48, RZ ;  /* 0x000000303130723e */ /* 0x000fe400048070ff */
[----:B------:R-:W-:Y:S01]  /*1ec0*/  F2FP.SATFINITE.E4M3.F32.PACK_AB_MERGE_C R50, R51, R50, RZ ;  /* 0x000000323332723e */ /* 0x000fe200048070ff */
[----:B------:R-:W1:Y:S02]  /*1ed0*/  @!P2 SYNCS.CCTL.IV [UR20+0xc010] ;  /* 0x00c01000ff00a9b1 */ /* 0x000e640008000014 */
[----:B-1----:R-:W-:Y:S01]  /*1ee0*/  BAR.SYNC.DEFER_BLOCKING 0x0 ;  /* 0x0000000000007b1d */ /* 0x002fe20000010000 */
[----:B------:R-:W-:-:S02]  /*1ef0*/  F2FP.SATFINITE.E4M3.F32.PACK_AB_MERGE_C R52, R53, R52, RZ ;  /* 0x000000343534723e */ /* 0x000fc400048070ff */
[----:B------:R-:W-:Y:S02]  /*1f00*/  F2FP.SATFINITE.E4M3.F32.PACK_AB_MERGE_C R54, R55, R54, RZ ;  /* 0x000000363736723e */ /* 0x000fe400048070ff */
[----:B------:R-:W-:-:S13]  /*1f10*/  ISETP.LT.U32.AND P0, PT, R2, 0x20, P0 ;  /* 0x000000200200780c */ /* 0x000fda0000701070 */
[----:B------:R-:W-:Y:S01]  /*1f20*/  VOTEU.ANY UP0, P0 ;  /* 0x00000000003f7886 */ /* 0x000fe20000000100 */
[----:B------:R-:W-:-:S04]  /*1f30*/  VOTEU.ANY UP1, P0 ;  /* 0x00000000003f7886 */ /* 0x000fc80000020100 */
[----:B--2---:R-:W-:Y:S01]  /*1f40*/  @UP0 UMOV UR6, UR32 ;  /* 0x0000002000060c82 */ /* 0x004fe20008000000 */
[----:B------:R-:W1:Y:S02]  /*1f50*/  @!P2 SYNCS.CCTL.IV [UR20+0xc018] ;  /* 0x00c01800ff00a9b1 */ /* 0x000e640008000014 */
[----:B-1----:R-:W-:Y:S01]  /*1f60*/  STS.U16 [R3+UR20], R56 ;  /* 0x0000003803007988 */ /* 0x002fe20008000414 */
[----:B------:R-:W-:-:S03]  /*1f70*/  @UP0 UMOV UR7, UR33 ;  /* 0x0000002100070c82 */ /* 0x000fc60008000000 */
[----:B------:R-:W-:Y:S04]  /*1f80*/  STS.U16 [R3+UR20+0x200], R58 ;  /* 0x0002003a03007988 */ /* 0x000fe80008000414 */
[----:B------:R-:W-:Y:S04]  /*1f90*/  STS.U16 [R3+UR20+0x8], R60 ;  /* 0x0000083c03007988 */ /* 0x000fe80008000414 */
[----:B------:R-:W-:Y:S04]  /*1fa0*/  STS.U16 [R3+UR20+0x208], R62 ;  /* 0x0002083e03007988 */ /* 0x000fe80008000414 */
[----:B------:R-:W-:Y:S04]  /*1fb0*/  STS.U16 [R3+UR20+0x1000], R24 ;  /* 0x0010001803007988 */ /* 0x000fe80008000414 */
[----:B------:R-:W-:Y:S04]  /*1fc0*/  STS.U16 [R3+UR20+0x1200], R26 ;  /* 0x0012001a03007988 */ /* 0x000fe80008000414 */
[----:B------:R-:W-:Y:S04]  /*1fd0*/  STS.U16 [R3+UR20+0x1008], R28 ;  /* 0x0010081c03007988 */ /* 0x000fe80008000414 */
[----:B------:R1:W-:Y:S04]  /*1fe0*/  STS.U16 [R3+UR20+0x1208], R30 ;  /* 0x0012081e03007988 */ /* 0x0003e80008000414 */
[----:B------:R-:W-:Y:S04]  /*1ff0*/  STS.U16 [R5+UR20], R64 ;  /* 0x0000004005007988 */ /* 0x000fe80008000414 */
[----:B------:R-:W-:Y:S01]  /*2000*/  STS.U16 [R5+UR20+0x200], R66 ;  /* 0x0002004205007988 */ /* 0x000fe20008000414 */
[----:B-1----:R-:W-:-:S03]  /*2010*/  LOP3.LUT R3, R3, 0x30, RZ, 0x3c, !PT ;  /* 0x0000003003037812 */ /* 0x002fc600078e3cff */
[----:B------:R-:W-:Y:S04]  /*2020*/  STS.U16 [R5+UR20+0x8], R68 ;  /* 0x0000084405007988 */ /* 0x000fe80008000414 */
[----:B------:R-:W-:Y:S04]  /*2030*/  STS.U16 [R5+UR20+0x208], R70 ;  /* 0x0002084605007988 */ /* 0x000fe80008000414 */
[----:B------:R-:W-:Y:S04]  /*2040*/  STS.U16 [R5+UR20+0x1000], R32 ;  /* 0x0010002005007988 */ /* 0x000fe80008000414 */
[----:B------:R-:W-:Y:S04]  /*2050*/  STS.U16 [R5+UR20+0x1200], R34 ;  /* 0x0012002205007988 */ /* 0x000fe80008000414 */
[----:B------:R-:W-:Y:S04]  /*2060*/  STS.U16 [R5+UR20+0x1008], R36 ;  /* 0x0010082405007988 */ /* 0x000fe80008000414 */
[----:B------:R-:W-:Y:S04]  /*2070*/  STS.U16 [R5+UR20+0x1208], R38 ;  /* 0x0012082605007988 */ /* 0x000fe80008000414 */
[----:B------:R-:W-:Y:S04]  /*2080*/  STS.U16 [R7+UR20], R72 ;  /* 0x0000004807007988 */ /* 0x000fe80008000414 */
[----:B------:R-:W-:Y:S04]  /*2090*/  STS.U16 [R7+UR20+0x200], R74 ;  /* 0x0002004a07007988 */ /* 0x000fe80008000414 */
        /* <DEDUP_REMOVED lines=13> */
[----:B------:R-:W-:Y:S01]  /*2170*/  STS.U16 [R3+UR20+0x1208], R54 ;  /* 0x0012083603007988 */ /* 0x000fe20008000414 */
[----:B------:R1:W-:Y:S06]  /*2180*/  MEMBAR.ALL.CTA ;  /* 0x0000000000007992 */ /* 0x0003ec0000008000 */
[----:B-1----:R-:W1:Y:S02]  /*2190*/  FENCE.VIEW.ASYNC.S ;  /* 0x00000000000073c6 */ /* 0x002e640000000000 */
[----:B-1----:R-:W-:Y:S06]  /*21a0*/  BAR.SYNC.DEFER_BLOCKING 0x0 ;  /* 0x0000000000007b1d */ /* 0x002fec0000010000 */
[----:B------:R1:W-:Y:S01]  /*21b0*/  @UP1 UTMASTG.2D [UR20], [UR6] ;  /* 0x00000014060013b5 */ /* 0x0003e20008008000 */
[----:B------:R0:W-:Y:S01]  /*21c0*/  UTMACMDFLUSH ;  /* 0x00000000000079b7 */ /* 0x0001e20000000000 */
[----:B------:R-:W-:-:S04]  /*21d0*/  DEPBAR.LE SB0, 0x0 ;  /* 0x000080000000791a */ /* 0x000fc80000000000 */
[----:B------:R-:W-:Y:S06]  /*21e0*/  BAR.SYNC.DEFER_BLOCKING 0x0 ;  /* 0x0000000000007b1d */ /* 0x000fec0000010000 */
[----:B-1----:R-:W-:Y:S05]  /*21f0*/  EXIT ;  /* 0x000000000000794d */ /* 0x002fea0003800000 */
.L_x_49:
[----:B------:R-:W1:Y:S02]  /*2200*/  SYNCS.PHASECHK.TRANS64.TRYWAIT P0, [UR18+0xc000], R3 ;  /* 0x00c00003ff0075a7 */ /* 0x000e640008000152 */
[----:B-1----:R-:W-:Y:S05]  /*2210*/  @!P0 BRA `(.L_x_49) ;  /* 0xfffffffc00f88947 */ /* 0x002fea000383ffff */
[----:B------:R-:W-:Y:S05]  /*2220*/  BRA `(.L_x_51) ;  /* 0xfffffff400f07947 */ /* 0x000fea000383ffff */
.L_x_52:
[----:B------:R-:W-:-:S00]  /*2230*/  BRA `(.L_x_52) ;  /* 0xfffffffc00fc7947 */ /* 0x000fc0000383ffff */
[----:B------:R-:W-:-:S00]  /*2240*/  NOP ;  /* 0x0000000000007918 */ /* 0x000fc00000000000 */
        /* <DEDUP_REMOVED lines=11> */
.L_x_53:


//--------------------- .nv.shared.gluon_wgmma    --------------------------
	.section	.nv.shared.gluon_wgmma,"aw",@nobits
	.sectionflags	@""
	.align	16
	.zero		1024


//--------------------- .nv.shared.reserved.0     --------------------------
	.section	.nv.shared.reserved.0,"aw",@nobits
	.weak		__nv_reservedSMEM_offset_0_alias
	.size		__nv_reservedSMEM_offset_0_alias, 0, 0
	.other		__nv_reservedSMEM_offset_0_alias,@"STO_CUDA_RESERVED_SHARED STV_DEFAULT"
__nv_reservedSMEM_offset_0_alias:
	.zero		0


//--------------------- .nv.constant0.gluon_wgmma --------------------------
	.section	.nv.constant0.gluon_wgmma,"a",@progbits
	.sectionflags	@""
	.align	4
.nv.constant0.gluon_wgmma:
	.zero		608


//--------------------- SYMBOLS --------------------------

	.type		.nv.reservedSmem.offset0,@object
	.size		.nv.reservedSmem.offset0,0x4
